//
// Generated by NVIDIA NVVM Compiler
//
// Compiler Build ID: CL-36424714
// Cuda compilation tools, release 13.0, V13.0.88
// Based on NVVM 20.0.0
//

.version 9.0
.target sm_100
.address_size 64

	// .globl	_Z7stencilPfS_iS_
.const .align 4 .b8 const_stencilWeight[84];
// _ZZ14stencilShared1PfS_iE6buffer has been demoted
// _ZZ14stencilShared2PfS_iE6buffer has been demoted

.visible .entry _Z7stencilPfS_iS_(
	.param .u64 .ptr .align 1 _Z7stencilPfS_iS__param_0,
	.param .u64 .ptr .align 1 _Z7stencilPfS_iS__param_1,
	.param .u32 _Z7stencilPfS_iS__param_2,
	.param .u64 .ptr .align 1 _Z7stencilPfS_iS__param_3
)
{
	.reg .pred 	%p<2>;
	.reg .b32 	%r<7>;
	.reg .b32 	%f<61>;
	.reg .b64 	%rd<10>;

	ld.param.u64 	%rd1, [_Z7stencilPfS_iS__param_0];
	ld.param.u64 	%rd2, [_Z7stencilPfS_iS__param_1];
	ld.param.u32 	%r2, [_Z7stencilPfS_iS__param_2];
	ld.param.u64 	%rd3, [_Z7stencilPfS_iS__param_3];
	mov.u32 	%r3, %ctaid.x;
	mov.u32 	%r4, %ntid.x;
	mov.u32 	%r5, %tid.x;
	mad.lo.s32 	%r6, %r3, %r4, %r5;
	add.s32 	%r1, %r6, 11;
	setp.ge.s32 	%p1, %r1, %r2;
	@%p1 bra 	$L__BB0_2;
	cvta.to.global.u64 	%rd4, %rd2;
	cvta.to.global.u64 	%rd5, %rd1;
	cvta.to.global.u64 	%rd6, %rd3;
	mul.wide.s32 	%rd7, %r1, 4;
	add.s64 	%rd8, %rd5, %rd7;
	ld.global.f32 	%f1, [%rd8+-40];
	ld.global.f32 	%f2, [%rd6];
	fma.rn.f32 	%f3, %f1, %f2, 0f00000000;
	ld.global.f32 	%f4, [%rd8+-36];
	ld.global.f32 	%f5, [%rd6+4];
	fma.rn.f32 	%f6, %f4, %f5, %f3;
	ld.global.f32 	%f7, [%rd8+-32];
	ld.global.f32 	%f8, [%rd6+8];
	fma.rn.f32 	%f9, %f7, %f8, %f6;
	ld.global.f32 	%f10, [%rd8+-28];
	ld.global.f32 	%f11, [%rd6+12];
	fma.rn.f32 	%f12, %f10, %f11, %f9;
	ld.global.f32 	%f13, [%rd8+-24];
	ld.global.f32 	%f14, [%rd6+16];
	fma.rn.f32 	%f15, %f13, %f14, %f12;
	ld.global.f32 	%f16, [%rd8+-20];
	ld.global.f32 	%f17, [%rd6+20];
	fma.rn.f32 	%f18, %f16, %f17, %f15;
	ld.global.f32 	%f19, [%rd8+-16];
	ld.global.f32 	%f20, [%rd6+24];
	fma.rn.f32 	%f21, %f19, %f20, %f18;
	ld.global.f32 	%f22, [%rd8+-12];
	ld.global.f32 	%f23, [%rd6+28];
	fma.rn.f32 	%f24, %f22, %f23, %f21;
	ld.global.f32 	%f25, [%rd8+-8];
	ld.global.f32 	%f26, [%rd6+32];
	fma.rn.f32 	%f27, %f25, %f26, %f24;
	ld.global.f32 	%f28, [%rd8+-4];
	ld.global.f32 	%f29, [%rd6+36];
	fma.rn.f32 	%f30, %f28, %f29, %f27;
	ld.global.f32 	%f31, [%rd8];
	ld.global.f32 	%f32, [%rd6+40];
	fma.rn.f32 	%f33, %f31, %f32, %f30;
	ld.global.f32 	%f34, [%rd8+4];
	ld.global.f32 	%f35, [%rd6+44];
	fma.rn.f32 	%f36, %f34, %f35, %f33;
	ld.global.f32 	%f37, [%rd8+8];
	ld.global.f32 	%f38, [%rd6+48];
	fma.rn.f32 	%f39, %f37, %f38, %f36;
	ld.global.f32 	%f40, [%rd8+12];
	ld.global.f32 	%f41, [%rd6+52];
	fma.rn.f32 	%f42, %f40, %f41, %f39;
	ld.global.f32 	%f43, [%rd8+16];
	ld.global.f32 	%f44, [%rd6+56];
	fma.rn.f32 	%f45, %f43, %f44, %f42;
	ld.global.f32 	%f46, [%rd8+20];
	ld.global.f32 	%f47, [%rd6+60];
	fma.rn.f32 	%f48, %f46, %f47, %f45;
	ld.global.f32 	%f49, [%rd8+24];
	ld.global.f32 	%f50, [%rd6+64];
	fma.rn.f32 	%f51, %f49, %f50, %f48;
	ld.global.f32 	%f52, [%rd8+28];
	ld.global.f32 	%f53, [%rd6+68];
	fma.rn.f32 	%f54, %f52, %f53, %f51;
	ld.global.f32 	%f55, [%rd8+32];
	ld.global.f32 	%f56, [%rd6+72];
	fma.rn.f32 	%f57, %f55, %f56, %f54;
	ld.global.f32 	%f58, [%rd8+36];
	ld.global.f32 	%f59, [%rd6+76];
	fma.rn.f32 	%f60, %f58, %f59, %f57;
	add.s64 	%rd9, %rd4, %rd7;
	st.global.f32 	[%rd9], %f60;
$L__BB0_2:
	ret;

}
	// .globl	_Z16stencilReadOnly1PfS_iS_
.visible .entry _Z16stencilReadOnly1PfS_iS_(
	.param .u64 .ptr .align 1 _Z16stencilReadOnly1PfS_iS__param_0,
	.param .u64 .ptr .align 1 _Z16stencilReadOnly1PfS_iS__param_1,
	.param .u32 _Z16stencilReadOnly1PfS_iS__param_2,
	.param .u64 .ptr .align 1 _Z16stencilReadOnly1PfS_iS__param_3
)
{
	.reg .pred 	%p<2>;
	.reg .b32 	%r<7>;
	.reg .b32 	%f<61>;
	.reg .b64 	%rd<10>;

	ld.param.u64 	%rd1, [_Z16stencilReadOnly1PfS_iS__param_0];
	ld.param.u64 	%rd2, [_Z16stencilReadOnly1PfS_iS__param_1];
	ld.param.u32 	%r2, [_Z16stencilReadOnly1PfS_iS__param_2];
	ld.param.u64 	%rd3, [_Z16stencilReadOnly1PfS_iS__param_3];
	mov.u32 	%r3, %ctaid.x;
	mov.u32 	%r4, %ntid.x;
	mov.u32 	%r5, %tid.x;
	mad.lo.s32 	%r6, %r3, %r4, %r5;
	add.s32 	%r1, %r6, 11;
	setp.ge.s32 	%p1, %r1, %r2;
	@%p1 bra 	$L__BB1_2;
	cvta.to.global.u64 	%rd4, %rd2;
	cvta.to.global.u64 	%rd5, %rd1;
	cvta.to.global.u64 	%rd6, %rd3;
	mul.wide.s32 	%rd7, %r1, 4;
	add.s64 	%rd8, %rd5, %rd7;
	ld.global.f32 	%f1, [%rd8+-40];
	ld.global.f32 	%f2, [%rd6];
	fma.rn.f32 	%f3, %f1, %f2, 0f00000000;
	ld.global.f32 	%f4, [%rd8+-36];
	ld.global.f32 	%f5, [%rd6+4];
	fma.rn.f32 	%f6, %f4, %f5, %f3;
	ld.global.f32 	%f7, [%rd8+-32];
	ld.global.f32 	%f8, [%rd6+8];
	fma.rn.f32 	%f9, %f7, %f8, %f6;
	ld.global.f32 	%f10, [%rd8+-28];
	ld.global.f32 	%f11, [%rd6+12];
	fma.rn.f32 	%f12, %f10, %f11, %f9;
	ld.global.f32 	%f13, [%rd8+-24];
	ld.global.f32 	%f14, [%rd6+16];
	fma.rn.f32 	%f15, %f13, %f14, %f12;
	ld.global.f32 	%f16, [%rd8+-20];
	ld.global.f32 	%f17, [%rd6+20];
	fma.rn.f32 	%f18, %f16, %f17, %f15;
	ld.global.f32 	%f19, [%rd8+-16];
	ld.global.f32 	%f20, [%rd6+24];
	fma.rn.f32 	%f21, %f19, %f20, %f18;
	ld.global.f32 	%f22, [%rd8+-12];
	ld.global.f32 	%f23, [%rd6+28];
	fma.rn.f32 	%f24, %f22, %f23, %f21;
	ld.global.f32 	%f25, [%rd8+-8];
	ld.global.f32 	%f26, [%rd6+32];
	fma.rn.f32 	%f27, %f25, %f26, %f24;
	ld.global.f32 	%f28, [%rd8+-4];
	ld.global.f32 	%f29, [%rd6+36];
	fma.rn.f32 	%f30, %f28, %f29, %f27;
	ld.global.f32 	%f31, [%rd8];
	ld.global.f32 	%f32, [%rd6+40];
	fma.rn.f32 	%f33, %f31, %f32, %f30;
	ld.global.f32 	%f34, [%rd8+4];
	ld.global.f32 	%f35, [%rd6+44];
	fma.rn.f32 	%f36, %f34, %f35, %f33;
	ld.global.f32 	%f37, [%rd8+8];
	ld.global.f32 	%f38, [%rd6+48];
	fma.rn.f32 	%f39, %f37, %f38, %f36;
	ld.global.f32 	%f40, [%rd8+12];
	ld.global.f32 	%f41, [%rd6+52];
	fma.rn.f32 	%f42, %f40, %f41, %f39;
	ld.global.f32 	%f43, [%rd8+16];
	ld.global.f32 	%f44, [%rd6+56];
	fma.rn.f32 	%f45, %f43, %f44, %f42;
	ld.global.f32 	%f46, [%rd8+20];
	ld.global.f32 	%f47, [%rd6+60];
	fma.rn.f32 	%f48, %f46, %f47, %f45;
	ld.global.f32 	%f49, [%rd8+24];
	ld.global.f32 	%f50, [%rd6+64];
	fma.rn.f32 	%f51, %f49, %f50, %f48;
	ld.global.f32 	%f52, [%rd8+28];
	ld.global.f32 	%f53, [%rd6+68];
	fma.rn.f32 	%f54, %f52, %f53, %f51;
	ld.global.f32 	%f55, [%rd8+32];
	ld.global.f32 	%f56, [%rd6+72];
	fma.rn.f32 	%f57, %f55, %f56, %f54;
	ld.global.f32 	%f58, [%rd8+36];
	ld.global.f32 	%f59, [%rd6+76];
	fma.rn.f32 	%f60, %f58, %f59, %f57;
	add.s64 	%rd9, %rd4, %rd7;
	st.global.f32 	[%rd9], %f60;
$L__BB1_2:
	ret;

}
	// .globl	_Z16stencilReadOnly2PfS_iS_
.visible .entry _Z16stencilReadOnly2PfS_iS_(
	.param .u64 .ptr .align 1 _Z16stencilReadOnly2PfS_iS__param_0,
	.param .u64 .ptr .align 1 _Z16stencilReadOnly2PfS_iS__param_1,
	.param .u32 _Z16stencilReadOnly2PfS_iS__param_2,
	.param .u64 .ptr .align 1 _Z16stencilReadOnly2PfS_iS__param_3
)
{
	.reg .pred 	%p<2>;
	.reg .b32 	%r<7>;
	.reg .b32 	%f<61>;
	.reg .b64 	%rd<10>;

	ld.param.u64 	%rd1, [_Z16stencilReadOnly2PfS_iS__param_0];
	ld.param.u64 	%rd2, [_Z16stencilReadOnly2PfS_iS__param_1];
	ld.param.u32 	%r2, [_Z16stencilReadOnly2PfS_iS__param_2];
	ld.param.u64 	%rd3, [_Z16stencilReadOnly2PfS_iS__param_3];
	mov.u32 	%r3, %ctaid.x;
	mov.u32 	%r4, %ntid.x;
	mov.u32 	%r5, %tid.x;
	mad.lo.s32 	%r6, %r3, %r4, %r5;
	add.s32 	%r1, %r6, 11;
	setp.ge.s32 	%p1, %r1, %r2;
	@%p1 bra 	$L__BB2_2;
	cvta.to.global.u64 	%rd4, %rd2;
	cvta.to.global.u64 	%rd5, %rd1;
	cvta.to.global.u64 	%rd6, %rd3;
	mul.wide.s32 	%rd7, %r1, 4;
	add.s64 	%rd8, %rd5, %rd7;
	ld.global.f32 	%f1, [%rd8+-40];
	ld.global.f32 	%f2, [%rd6];
	fma.rn.f32 	%f3, %f1, %f2, 0f00000000;
	ld.global.f32 	%f4, [%rd8+-36];
	ld.global.f32 	%f5, [%rd6+4];
	fma.rn.f32 	%f6, %f4, %f5, %f3;
	ld.global.f32 	%f7, [%rd8+-32];
	ld.global.f32 	%f8, [%rd6+8];
	fma.rn.f32 	%f9, %f7, %f8, %f6;
	ld.global.f32 	%f10, [%rd8+-28];
	ld.global.f32 	%f11, [%rd6+12];
	fma.rn.f32 	%f12, %f10, %f11, %f9;
	ld.global.f32 	%f13, [%rd8+-24];
	ld.global.f32 	%f14, [%rd6+16];
	fma.rn.f32 	%f15, %f13, %f14, %f12;
	ld.global.f32 	%f16, [%rd8+-20];
	ld.global.f32 	%f17, [%rd6+20];
	fma.rn.f32 	%f18, %f16, %f17, %f15;
	ld.global.f32 	%f19, [%rd8+-16];
	ld.global.f32 	%f20, [%rd6+24];
	fma.rn.f32 	%f21, %f19, %f20, %f18;
	ld.global.f32 	%f22, [%rd8+-12];
	ld.global.f32 	%f23, [%rd6+28];
	fma.rn.f32 	%f24, %f22, %f23, %f21;
	ld.global.f32 	%f25, [%rd8+-8];
	ld.global.f32 	%f26, [%rd6+32];
	fma.rn.f32 	%f27, %f25, %f26, %f24;
	ld.global.f32 	%f28, [%rd8+-4];
	ld.global.f32 	%f29, [%rd6+36];
	fma.rn.f32 	%f30, %f28, %f29, %f27;
	ld.global.f32 	%f31, [%rd8];
	ld.global.f32 	%f32, [%rd6+40];
	fma.rn.f32 	%f33, %f31, %f32, %f30;
	ld.global.f32 	%f34, [%rd8+4];
	ld.global.f32 	%f35, [%rd6+44];
	fma.rn.f32 	%f36, %f34, %f35, %f33;
	ld.global.f32 	%f37, [%rd8+8];
	ld.global.f32 	%f38, [%rd6+48];
	fma.rn.f32 	%f39, %f37, %f38, %f36;
	ld.global.f32 	%f40, [%rd8+12];
	ld.global.f32 	%f41, [%rd6+52];
	fma.rn.f32 	%f42, %f40, %f41, %f39;
	ld.global.f32 	%f43, [%rd8+16];
	ld.global.f32 	%f44, [%rd6+56];
	fma.rn.f32 	%f45, %f43, %f44, %f42;
	ld.global.f32 	%f46, [%rd8+20];
	ld.global.f32 	%f47, [%rd6+60];
	fma.rn.f32 	%f48, %f46, %f47, %f45;
	ld.global.f32 	%f49, [%rd8+24];
	ld.global.f32 	%f50, [%rd6+64];
	fma.rn.f32 	%f51, %f49, %f50, %f48;
	ld.global.f32 	%f52, [%rd8+28];
	ld.global.f32 	%f53, [%rd6+68];
	fma.rn.f32 	%f54, %f52, %f53, %f51;
	ld.global.f32 	%f55, [%rd8+32];
	ld.global.f32 	%f56, [%rd6+72];
	fma.rn.f32 	%f57, %f55, %f56, %f54;
	ld.global.f32 	%f58, [%rd8+36];
	ld.global.f32 	%f59, [%rd6+76];
	fma.rn.f32 	%f60, %f58, %f59, %f57;
	add.s64 	%rd9, %rd4, %rd7;
	st.global.f32 	[%rd9], %f60;
$L__BB2_2:
	ret;

}
	// .globl	_Z16stencilReadOnly3PfS_iS_
.visible .entry _Z16stencilReadOnly3PfS_iS_(
	.param .u64 .ptr .align 1 _Z16stencilReadOnly3PfS_iS__param_0,
	.param .u64 .ptr .align 1 _Z16stencilReadOnly3PfS_iS__param_1,
	.param .u32 _Z16stencilReadOnly3PfS_iS__param_2,
	.param .u64 .ptr .align 1 _Z16stencilReadOnly3PfS_iS__param_3
)
{
	.reg .pred 	%p<2>;
	.reg .b32 	%r<7>;
	.reg .b32 	%f<61>;
	.reg .b64 	%rd<10>;

	ld.param.u64 	%rd1, [_Z16stencilReadOnly3PfS_iS__param_0];
	ld.param.u64 	%rd2, [_Z16stencilReadOnly3PfS_iS__param_1];
	ld.param.u32 	%r2, [_Z16stencilReadOnly3PfS_iS__param_2];
	ld.param.u64 	%rd3, [_Z16stencilReadOnly3PfS_iS__param_3];
	mov.u32 	%r3, %ctaid.x;
	mov.u32 	%r4, %ntid.x;
	mov.u32 	%r5, %tid.x;
	mad.lo.s32 	%r6, %r3, %r4, %r5;
	add.s32 	%r1, %r6, 11;
	setp.ge.s32 	%p1, %r1, %r2;
	@%p1 bra 	$L__BB3_2;
	cvta.to.global.u64 	%rd4, %rd2;
	cvta.to.global.u64 	%rd5, %rd1;
	cvta.to.global.u64 	%rd6, %rd3;
	mul.wide.s32 	%rd7, %r1, 4;
	add.s64 	%rd8, %rd5, %rd7;
	ld.global.f32 	%f1, [%rd8+-40];
	ld.global.f32 	%f2, [%rd6];
	fma.rn.f32 	%f3, %f1, %f2, 0f00000000;
	ld.global.f32 	%f4, [%rd8+-36];
	ld.global.f32 	%f5, [%rd6+4];
	fma.rn.f32 	%f6, %f4, %f5, %f3;
	ld.global.f32 	%f7, [%rd8+-32];
	ld.global.f32 	%f8, [%rd6+8];
	fma.rn.f32 	%f9, %f7, %f8, %f6;
	ld.global.f32 	%f10, [%rd8+-28];
	ld.global.f32 	%f11, [%rd6+12];
	fma.rn.f32 	%f12, %f10, %f11, %f9;
	ld.global.f32 	%f13, [%rd8+-24];
	ld.global.f32 	%f14, [%rd6+16];
	fma.rn.f32 	%f15, %f13, %f14, %f12;
	ld.global.f32 	%f16, [%rd8+-20];
	ld.global.f32 	%f17, [%rd6+20];
	fma.rn.f32 	%f18, %f16, %f17, %f15;
	ld.global.f32 	%f19, [%rd8+-16];
	ld.global.f32 	%f20, [%rd6+24];
	fma.rn.f32 	%f21, %f19, %f20, %f18;
	ld.global.f32 	%f22, [%rd8+-12];
	ld.global.f32 	%f23, [%rd6+28];
	fma.rn.f32 	%f24, %f22, %f23, %f21;
	ld.global.f32 	%f25, [%rd8+-8];
	ld.global.f32 	%f26, [%rd6+32];
	fma.rn.f32 	%f27, %f25, %f26, %f24;
	ld.global.f32 	%f28, [%rd8+-4];
	ld.global.f32 	%f29, [%rd6+36];
	fma.rn.f32 	%f30, %f28, %f29, %f27;
	ld.global.f32 	%f31, [%rd8];
	ld.global.f32 	%f32, [%rd6+40];
	fma.rn.f32 	%f33, %f31, %f32, %f30;
	ld.global.f32 	%f34, [%rd8+4];
	ld.global.f32 	%f35, [%rd6+44];
	fma.rn.f32 	%f36, %f34, %f35, %f33;
	ld.global.f32 	%f37, [%rd8+8];
	ld.global.f32 	%f38, [%rd6+48];
	fma.rn.f32 	%f39, %f37, %f38, %f36;
	ld.global.f32 	%f40, [%rd8+12];
	ld.global.f32 	%f41, [%rd6+52];
	fma.rn.f32 	%f42, %f40, %f41, %f39;
	ld.global.f32 	%f43, [%rd8+16];
	ld.global.f32 	%f44, [%rd6+56];
	fma.rn.f32 	%f45, %f43, %f44, %f42;
	ld.global.f32 	%f46, [%rd8+20];
	ld.global.f32 	%f47, [%rd6+60];
	fma.rn.f32 	%f48, %f46, %f47, %f45;
	ld.global.f32 	%f49, [%rd8+24];
	ld.global.f32 	%f50, [%rd6+64];
	fma.rn.f32 	%f51, %f49, %f50, %f48;
	ld.global.f32 	%f52, [%rd8+28];
	ld.global.f32 	%f53, [%rd6+68];
	fma.rn.f32 	%f54, %f52, %f53, %f51;
	ld.global.f32 	%f55, [%rd8+32];
	ld.global.f32 	%f56, [%rd6+72];
	fma.rn.f32 	%f57, %f55, %f56, %f54;
	ld.global.f32 	%f58, [%rd8+36];
	ld.global.f32 	%f59, [%rd6+76];
	fma.rn.f32 	%f60, %f58, %f59, %f57;
	add.s64 	%rd9, %rd4, %rd7;
	st.global.f32 	[%rd9], %f60;
$L__BB3_2:
	ret;

}
	// .globl	_Z13stencilConst1PfS_i
.visible .entry _Z13stencilConst1PfS_i(
	.param .u64 .ptr .align 1 _Z13stencilConst1PfS_i_param_0,
	.param .u64 .ptr .align 1 _Z13stencilConst1PfS_i_param_1,
	.param .u32 _Z13stencilConst1PfS_i_param_2
)
{
	.reg .pred 	%p<2>;
	.reg .b32 	%r<7>;
	.reg .b32 	%f<61>;
	.reg .b64 	%rd<8>;

	ld.param.u64 	%rd1, [_Z13stencilConst1PfS_i_param_0];
	ld.param.u64 	%rd2, [_Z13stencilConst1PfS_i_param_1];
	ld.param.u32 	%r2, [_Z13stencilConst1PfS_i_param_2];
	mov.u32 	%r3, %ctaid.x;
	mov.u32 	%r4, %ntid.x;
	mov.u32 	%r5, %tid.x;
	mad.lo.s32 	%r6, %r3, %r4, %r5;
	add.s32 	%r1, %r6, 11;
	setp.ge.s32 	%p1, %r1, %r2;
	@%p1 bra 	$L__BB4_2;
	cvta.to.global.u64 	%rd3, %rd2;
	cvta.to.global.u64 	%rd4, %rd1;
	mul.wide.s32 	%rd5, %r1, 4;
	add.s64 	%rd6, %rd4, %rd5;
	ld.global.f32 	%f1, [%rd6+-40];
	ld.const.f32 	%f2, [const_stencilWeight];
	fma.rn.f32 	%f3, %f1, %f2, 0f00000000;
	ld.global.f32 	%f4, [%rd6+-36];
	ld.const.f32 	%f5, [const_stencilWeight+4];
	fma.rn.f32 	%f6, %f4, %f5, %f3;
	ld.global.f32 	%f7, [%rd6+-32];
	ld.const.f32 	%f8, [const_stencilWeight+8];
	fma.rn.f32 	%f9, %f7, %f8, %f6;
	ld.global.f32 	%f10, [%rd6+-28];
	ld.const.f32 	%f11, [const_stencilWeight+12];
	fma.rn.f32 	%f12, %f10, %f11, %f9;
	ld.global.f32 	%f13, [%rd6+-24];
	ld.const.f32 	%f14, [const_stencilWeight+16];
	fma.rn.f32 	%f15, %f13, %f14, %f12;
	ld.global.f32 	%f16, [%rd6+-20];
	ld.const.f32 	%f17, [const_stencilWeight+20];
	fma.rn.f32 	%f18, %f16, %f17, %f15;
	ld.global.f32 	%f19, [%rd6+-16];
	ld.const.f32 	%f20, [const_stencilWeight+24];
	fma.rn.f32 	%f21, %f19, %f20, %f18;
	ld.global.f32 	%f22, [%rd6+-12];
	ld.const.f32 	%f23, [const_stencilWeight+28];
	fma.rn.f32 	%f24, %f22, %f23, %f21;
	ld.global.f32 	%f25, [%rd6+-8];
	ld.const.f32 	%f26, [const_stencilWeight+32];
	fma.rn.f32 	%f27, %f25, %f26, %f24;
	ld.global.f32 	%f28, [%rd6+-4];
	ld.const.f32 	%f29, [const_stencilWeight+36];
	fma.rn.f32 	%f30, %f28, %f29, %f27;
	ld.global.f32 	%f31, [%rd6];
	ld.const.f32 	%f32, [const_stencilWeight+40];
	fma.rn.f32 	%f33, %f31, %f32, %f30;
	ld.global.f32 	%f34, [%rd6+4];
	ld.const.f32 	%f35, [const_stencilWeight+44];
	fma.rn.f32 	%f36, %f34, %f35, %f33;
	ld.global.f32 	%f37, [%rd6+8];
	ld.const.f32 	%f38, [const_stencilWeight+48];
	fma.rn.f32 	%f39, %f37, %f38, %f36;
	ld.global.f32 	%f40, [%rd6+12];
	ld.const.f32 	%f41, [const_stencilWeight+52];
	fma.rn.f32 	%f42, %f40, %f41, %f39;
	ld.global.f32 	%f43, [%rd6+16];
	ld.const.f32 	%f44, [const_stencilWeight+56];
	fma.rn.f32 	%f45, %f43, %f44, %f42;
	ld.global.f32 	%f46, [%rd6+20];
	ld.const.f32 	%f47, [const_stencilWeight+60];
	fma.rn.f32 	%f48, %f46, %f47, %f45;
	ld.global.f32 	%f49, [%rd6+24];
	ld.const.f32 	%f50, [const_stencilWeight+64];
	fma.rn.f32 	%f51, %f49, %f50, %f48;
	ld.global.f32 	%f52, [%rd6+28];
	ld.const.f32 	%f53, [const_stencilWeight+68];
	fma.rn.f32 	%f54, %f52, %f53, %f51;
	ld.global.f32 	%f55, [%rd6+32];
	ld.const.f32 	%f56, [const_stencilWeight+72];
	fma.rn.f32 	%f57, %f55, %f56, %f54;
	ld.global.f32 	%f58, [%rd6+36];
	ld.const.f32 	%f59, [const_stencilWeight+76];
	fma.rn.f32 	%f60, %f58, %f59, %f57;
	add.s64 	%rd7, %rd3, %rd5;
	st.global.f32 	[%rd7], %f60;
$L__BB4_2:
	ret;

}
	// .globl	_Z13stencilConst2PfS_i
.visible .entry _Z13stencilConst2PfS_i(
	.param .u64 .ptr .align 1 _Z13stencilConst2PfS_i_param_0,
	.param .u64 .ptr .align 1 _Z13stencilConst2PfS_i_param_1,
	.param .u32 _Z13stencilConst2PfS_i_param_2
)
{
	.reg .pred 	%p<2>;
	.reg .b32 	%r<7>;
	.reg .b32 	%f<61>;
	.reg .b64 	%rd<8>;

	ld.param.u64 	%rd1, [_Z13stencilConst2PfS_i_param_0];
	ld.param.u64 	%rd2, [_Z13stencilConst2PfS_i_param_1];
	ld.param.u32 	%r2, [_Z13stencilConst2PfS_i_param_2];
	mov.u32 	%r3, %ctaid.x;
	mov.u32 	%r4, %ntid.x;
	mov.u32 	%r5, %tid.x;
	mad.lo.s32 	%r6, %r3, %r4, %r5;
	add.s32 	%r1, %r6, 11;
	setp.ge.s32 	%p1, %r1, %r2;
	@%p1 bra 	$L__BB5_2;
	cvta.to.global.u64 	%rd3, %rd2;
	cvta.to.global.u64 	%rd4, %rd1;
	mul.wide.s32 	%rd5, %r1, 4;
	add.s64 	%rd6, %rd4, %rd5;
	ld.global.f32 	%f1, [%rd6+-40];
	ld.const.f32 	%f2, [const_stencilWeight];
	fma.rn.f32 	%f3, %f1, %f2, 0f00000000;
	ld.global.f32 	%f4, [%rd6+-36];
	ld.const.f32 	%f5, [const_stencilWeight+4];
	fma.rn.f32 	%f6, %f4, %f5, %f3;
	ld.global.f32 	%f7, [%rd6+-32];
	ld.const.f32 	%f8, [const_stencilWeight+8];
	fma.rn.f32 	%f9, %f7, %f8, %f6;
	ld.global.f32 	%f10, [%rd6+-28];
	ld.const.f32 	%f11, [const_stencilWeight+12];
	fma.rn.f32 	%f12, %f10, %f11, %f9;
	ld.global.f32 	%f13, [%rd6+-24];
	ld.const.f32 	%f14, [const_stencilWeight+16];
	fma.rn.f32 	%f15, %f13, %f14, %f12;
	ld.global.f32 	%f16, [%rd6+-20];
	ld.const.f32 	%f17, [const_stencilWeight+20];
	fma.rn.f32 	%f18, %f16, %f17, %f15;
	ld.global.f32 	%f19, [%rd6+-16];
	ld.const.f32 	%f20, [const_stencilWeight+24];
	fma.rn.f32 	%f21, %f19, %f20, %f18;
	ld.global.f32 	%f22, [%rd6+-12];
	ld.const.f32 	%f23, [const_stencilWeight+28];
	fma.rn.f32 	%f24, %f22, %f23, %f21;
	ld.global.f32 	%f25, [%rd6+-8];
	ld.const.f32 	%f26, [const_stencilWeight+32];
	fma.rn.f32 	%f27, %f25, %f26, %f24;
	ld.global.f32 	%f28, [%rd6+-4];
	ld.const.f32 	%f29, [const_stencilWeight+36];
	fma.rn.f32 	%f30, %f28, %f29, %f27;
	ld.global.f32 	%f31, [%rd6];
	ld.const.f32 	%f32, [const_stencilWeight+40];
	fma.rn.f32 	%f33, %f31, %f32, %f30;
	ld.global.f32 	%f34, [%rd6+4];
	ld.const.f32 	%f35, [const_stencilWeight+44];
	fma.rn.f32 	%f36, %f34, %f35, %f33;
	ld.global.f32 	%f37, [%rd6+8];
	ld.const.f32 	%f38, [const_stencilWeight+48];
	fma.rn.f32 	%f39, %f37, %f38, %f36;
	ld.global.f32 	%f40, [%rd6+12];
	ld.const.f32 	%f41, [const_stencilWeight+52];
	fma.rn.f32 	%f42, %f40, %f41, %f39;
	ld.global.f32 	%f43, [%rd6+16];
	ld.const.f32 	%f44, [const_stencilWeight+56];
	fma.rn.f32 	%f45, %f43, %f44, %f42;
	ld.global.f32 	%f46, [%rd6+20];
	ld.const.f32 	%f47, [const_stencilWeight+60];
	fma.rn.f32 	%f48, %f46, %f47, %f45;
	ld.global.f32 	%f49, [%rd6+24];
	ld.const.f32 	%f50, [const_stencilWeight+64];
	fma.rn.f32 	%f51, %f49, %f50, %f48;
	ld.global.f32 	%f52, [%rd6+28];
	ld.const.f32 	%f53, [const_stencilWeight+68];
	fma.rn.f32 	%f54, %f52, %f53, %f51;
	ld.global.f32 	%f55, [%rd6+32];
	ld.const.f32 	%f56, [const_stencilWeight+72];
	fma.rn.f32 	%f57, %f55, %f56, %f54;
	ld.global.f32 	%f58, [%rd6+36];
	ld.const.f32 	%f59, [const_stencilWeight+76];
	fma.rn.f32 	%f60, %f58, %f59, %f57;
	add.s64 	%rd7, %rd3, %rd5;
	st.global.f32 	[%rd7], %f60;
$L__BB5_2:
	ret;

}
	// .globl	_Z14stencilShared1PfS_i
.visible .entry _Z14stencilShared1PfS_i(
	.param .u64 .ptr .align 1 _Z14stencilShared1PfS_i_param_0,
	.param .u64 .ptr .align 1 _Z14stencilShared1PfS_i_param_1,
	.param .u32 _Z14stencilShared1PfS_i_param_2
)
{
	.reg .pred 	%p<3>;
	.reg .b32 	%r<25>;
	.reg .b32 	%f<62>;
	.reg .b64 	%rd<9>;
	// demoted variable
	.shared .align 4 .b8 _ZZ14stencilShared1PfS_iE6buffer[4180];
	ld.param.u64 	%rd3, [_Z14stencilShared1PfS_i_param_0];
	ld.param.u64 	%rd2, [_Z14stencilShared1PfS_i_param_1];
	ld.param.u32 	%r11, [_Z14stencilShared1PfS_i_param_2];
	cvta.to.global.u64 	%rd1, %rd3;
	mov.u32 	%r12, %ctaid.x;
	mov.u32 	%r13, %ntid.x;
	mul.lo.s32 	%r14, %r12, %r13;
	mov.u32 	%r24, %tid.x;
	add.s32 	%r2, %r14, %r24;
	shl.b32 	%r15, %r24, 2;
	mov.u32 	%r16, _ZZ14stencilShared1PfS_iE6buffer;
	add.s32 	%r23, %r16, %r15;
	shl.b32 	%r17, %r24, 1;
	add.s32 	%r22, %r14, %r17;
$L__BB6_1:
	mul.wide.s32 	%rd4, %r22, 4;
	add.s64 	%rd5, %rd1, %rd4;
	ld.global.f32 	%f1, [%rd5];
	st.shared.f32 	[%r23], %f1;
	add.s32 	%r8, %r24, 1024;
	add.s32 	%r23, %r23, 4096;
	add.s32 	%r22, %r22, 1024;
	setp.lt.u32 	%p1, %r24, 21;
	mov.u32 	%r24, %r8;
	@%p1 bra 	$L__BB6_1;
	add.s32 	%r18, %r2, 11;
	setp.ge.s32 	%p2, %r18, %r11;
	@%p2 bra 	$L__BB6_4;
	bar.sync 	0;
	add.s32 	%r21, %r16, %r15;
	ld.shared.f32 	%f2, [%r21];
	ld.const.f32 	%f3, [const_stencilWeight];
	fma.rn.f32 	%f4, %f2, %f3, 0f00000000;
	ld.shared.f32 	%f5, [%r21+4];
	ld.const.f32 	%f6, [const_stencilWeight+4];
	fma.rn.f32 	%f7, %f5, %f6, %f4;
	ld.shared.f32 	%f8, [%r21+8];
	ld.const.f32 	%f9, [const_stencilWeight+8];
	fma.rn.f32 	%f10, %f8, %f9, %f7;
	ld.shared.f32 	%f11, [%r21+12];
	ld.const.f32 	%f12, [const_stencilWeight+12];
	fma.rn.f32 	%f13, %f11, %f12, %f10;
	ld.shared.f32 	%f14, [%r21+16];
	ld.const.f32 	%f15, [const_stencilWeight+16];
	fma.rn.f32 	%f16, %f14, %f15, %f13;
	ld.shared.f32 	%f17, [%r21+20];
	ld.const.f32 	%f18, [const_stencilWeight+20];
	fma.rn.f32 	%f19, %f17, %f18, %f16;
	ld.shared.f32 	%f20, [%r21+24];
	ld.const.f32 	%f21, [const_stencilWeight+24];
	fma.rn.f32 	%f22, %f20, %f21, %f19;
	ld.shared.f32 	%f23, [%r21+28];
	ld.const.f32 	%f24, [const_stencilWeight+28];
	fma.rn.f32 	%f25, %f23, %f24, %f22;
	ld.shared.f32 	%f26, [%r21+32];
	ld.const.f32 	%f27, [const_stencilWeight+32];
	fma.rn.f32 	%f28, %f26, %f27, %f25;
	ld.shared.f32 	%f29, [%r21+36];
	ld.const.f32 	%f30, [const_stencilWeight+36];
	fma.rn.f32 	%f31, %f29, %f30, %f28;
	ld.shared.f32 	%f32, [%r21+40];
	ld.const.f32 	%f33, [const_stencilWeight+40];
	fma.rn.f32 	%f34, %f32, %f33, %f31;
	ld.shared.f32 	%f35, [%r21+44];
	ld.const.f32 	%f36, [const_stencilWeight+44];
	fma.rn.f32 	%f37, %f35, %f36, %f34;
	ld.shared.f32 	%f38, [%r21+48];
	ld.const.f32 	%f39, [const_stencilWeight+48];
	fma.rn.f32 	%f40, %f38, %f39, %f37;
	ld.shared.f32 	%f41, [%r21+52];
	ld.const.f32 	%f42, [const_stencilWeight+52];
	fma.rn.f32 	%f43, %f41, %f42, %f40;
	ld.shared.f32 	%f44, [%r21+56];
	ld.const.f32 	%f45, [const_stencilWeight+56];
	fma.rn.f32 	%f46, %f44, %f45, %f43;
	ld.shared.f32 	%f47, [%r21+60];
	ld.const.f32 	%f48, [const_stencilWeight+60];
	fma.rn.f32 	%f49, %f47, %f48, %f46;
	ld.shared.f32 	%f50, [%r21+64];
	ld.const.f32 	%f51, [const_stencilWeight+64];
	fma.rn.f32 	%f52, %f50, %f51, %f49;
	ld.shared.f32 	%f53, [%r21+68];
	ld.const.f32 	%f54, [const_stencilWeight+68];
	fma.rn.f32 	%f55, %f53, %f54, %f52;
	ld.shared.f32 	%f56, [%r21+72];
	ld.const.f32 	%f57, [const_stencilWeight+72];
	fma.rn.f32 	%f58, %f56, %f57, %f55;
	ld.shared.f32 	%f59, [%r21+76];
	ld.const.f32 	%f60, [const_stencilWeight+76];
	fma.rn.f32 	%f61, %f59, %f60, %f58;
	cvta.to.global.u64 	%rd6, %rd2;
	mul.wide.s32 	%rd7, %r2, 4;
	add.s64 	%rd8, %rd6, %rd7;
	st.global.f32 	[%rd8+44], %f61;
$L__BB6_4:
	ret;

}
	// .globl	_Z14stencilShared2PfS_i
.visible .entry _Z14stencilShared2PfS_i(
	.param .u64 .ptr .align 1 _Z14stencilShared2PfS_i_param_0,
	.param .u64 .ptr .align 1 _Z14stencilShared2PfS_i_param_1,
	.param .u32 _Z14stencilShared2PfS_i_param_2
)
{
	.reg .pred 	%p<3>;
	.reg .b32 	%r<25>;
	.reg .b32 	%f<62>;
	.reg .b64 	%rd<9>;
	// demoted variable
	.shared .align 4 .b8 _ZZ14stencilShared2PfS_iE6buffer[4180];
	ld.param.u64 	%rd3, [_Z14stencilShared2PfS_i_param_0];
	ld.param.u64 	%rd2, [_Z14stencilShared2PfS_i_param_1];
	ld.param.u32 	%r11, [_Z14stencilShared2PfS_i_param_2];
	cvta.to.global.u64 	%rd1, %rd3;
	mov.u32 	%r12, %ctaid.x;
	mov.u32 	%r13, %ntid.x;
	mul.lo.s32 	%r14, %r12, %r13;
	mov.u32 	%r24, %tid.x;
	add.s32 	%r2, %r14, %r24;
	shl.b32 	%r15, %r24, 2;
	mov.u32 	%r16, _ZZ14stencilShared2PfS_iE6buffer;
	add.s32 	%r23, %r16, %r15;
	shl.b32 	%r17, %r24, 1;
	add.s32 	%r22, %r14, %r17;
$L__BB7_1:
	mul.wide.s32 	%rd4, %r22, 4;
	add.s64 	%rd5, %rd1, %rd4;
	ld.global.f32 	%f1, [%rd5];
	st.shared.f32 	[%r23], %f1;
	add.s32 	%r8, %r24, 1024;
	add.s32 	%r23, %r23, 4096;
	add.s32 	%r22, %r22, 1024;
	setp.lt.u32 	%p1, %r24, 21;
	mov.u32 	%r24, %r8;
	@%p1 bra 	$L__BB7_1;
	add.s32 	%r18, %r2, 11;
	setp.ge.s32 	%p2, %r18, %r11;
	@%p2 bra 	$L__BB7_4;
	bar.sync 	0;
	add.s32 	%r21, %r16, %r15;
	ld.shared.f32 	%f2, [%r21];
	ld.const.f32 	%f3, [const_stencilWeight];
	fma.rn.f32 	%f4, %f2, %f3, 0f00000000;
	ld.shared.f32 	%f5, [%r21+4];
	ld.const.f32 	%f6, [const_stencilWeight+4];
	fma.rn.f32 	%f7, %f5, %f6, %f4;
	ld.shared.f32 	%f8, [%r21+8];
	ld.const.f32 	%f9, [const_stencilWeight+8];
	fma.rn.f32 	%f10, %f8, %f9, %f7;
	ld.shared.f32 	%f11, [%r21+12];
	ld.const.f32 	%f12, [const_stencilWeight+12];
	fma.rn.f32 	%f13, %f11, %f12, %f10;
	ld.shared.f32 	%f14, [%r21+16];
	ld.const.f32 	%f15, [const_stencilWeight+16];
	fma.rn.f32 	%f16, %f14, %f15, %f13;
	ld.shared.f32 	%f17, [%r21+20];
	ld.const.f32 	%f18, [const_stencilWeight+20];
	fma.rn.f32 	%f19, %f17, %f18, %f16;
	ld.shared.f32 	%f20, [%r21+24];
	ld.const.f32 	%f21, [const_stencilWeight+24];
	fma.rn.f32 	%f22, %f20, %f21, %f19;
	ld.shared.f32 	%f23, [%r21+28];
	ld.const.f32 	%f24, [const_stencilWeight+28];
	fma.rn.f32 	%f25, %f23, %f24, %f22;
	ld.shared.f32 	%f26, [%r21+32];
	ld.const.f32 	%f27, [const_stencilWeight+32];
	fma.rn.f32 	%f28, %f26, %f27, %f25;
	ld.shared.f32 	%f29, [%r21+36];
	ld.const.f32 	%f30, [const_stencilWeight+36];
	fma.rn.f32 	%f31, %f29, %f30, %f28;
	ld.shared.f32 	%f32, [%r21+40];
	ld.const.f32 	%f33, [const_stencilWeight+40];
	fma.rn.f32 	%f34, %f32, %f33, %f31;
	ld.shared.f32 	%f35, [%r21+44];
	ld.const.f32 	%f36, [const_stencilWeight+44];
	fma.rn.f32 	%f37, %f35, %f36, %f34;
	ld.shared.f32 	%f38, [%r21+48];
	ld.const.f32 	%f39, [const_stencilWeight+48];
	fma.rn.f32 	%f40, %f38, %f39, %f37;
	ld.shared.f32 	%f41, [%r21+52];
	ld.const.f32 	%f42, [const_stencilWeight+52];
	fma.rn.f32 	%f43, %f41, %f42, %f40;
	ld.shared.f32 	%f44, [%r21+56];
	ld.const.f32 	%f45, [const_stencilWeight+56];
	fma.rn.f32 	%f46, %f44, %f45, %f43;
	ld.shared.f32 	%f47, [%r21+60];
	ld.const.f32 	%f48, [const_stencilWeight+60];
	fma.rn.f32 	%f49, %f47, %f48, %f46;
	ld.shared.f32 	%f50, [%r21+64];
	ld.const.f32 	%f51, [const_stencilWeight+64];
	fma.rn.f32 	%f52, %f50, %f51, %f49;
	ld.shared.f32 	%f53, [%r21+68];
	ld.const.f32 	%f54, [const_stencilWeight+68];
	fma.rn.f32 	%f55, %f53, %f54, %f52;
	ld.shared.f32 	%f56, [%r21+72];
	ld.const.f32 	%f57, [const_stencilWeight+72];
	fma.rn.f32 	%f58, %f56, %f57, %f55;
	ld.shared.f32 	%f59, [%r21+76];
	ld.const.f32 	%f60, [const_stencilWeight+76];
	fma.rn.f32 	%f61, %f59, %f60, %f58;
	cvta.to.global.u64 	%rd6, %rd2;
	mul.wide.s32 	%rd7, %r2, 4;
	add.s64 	%rd8, %rd6, %rd7;
	st.global.f32 	[%rd8+44], %f61;
$L__BB7_4:
	ret;

}


// ===== COMPILED SASS (sm_100) =====

	.target	sm_100

	.elftype	@"ET_EXEC"


//--------------------- .note.nv.tkinfo           --------------------------
	.section	.note.nv.tkinfo,"",@"SHT_NOTE"
	.sectionflags	@"SHF_NOTE_NV_TKINFO"
	.tkinfo
        /*0018*/ 	.word	0x00000002
        /*0030*/ 	.string	""
        /*0030*/ 	.string	"ptxas"
        /*0030*/ 	.string	"Cuda compilation tools, release 13.0, V13.0.88"
        /*0030*/ 	.string	"Build cuda_13.0.r13.0/compiler.36424714_0"
        /*0030*/ 	.string	"-arch sm_100 -m 64 "



//--------------------- .note.nv.cuinfo           --------------------------
	.section	.note.nv.cuinfo,"",@"SHT_NOTE"
	.sectionflags	@"SHF_NOTE_NV_CUINFO"
        /*0018*/ 	.short	0x0002
        /*001a*/ 	.short	0x0064
        /*001c*/ 	.short	0x0082
	.zero		2


//--------------------- .nv.info                  --------------------------
	.section	.nv.info,"",@"SHT_CUDA_INFO"
	.align	4


	//----- nvinfo : EIATTR_REGCOUNT
	.align		4
        /*0000*/ 	.byte	0x04, 0x2f
        /*0002*/ 	.short	(.L_2 - .L_1)
	.align		4
.L_1:
        /*0004*/ 	.word	index@(_Z7stencilPfS_iS_)
        /*0008*/ 	.word	0x00000020


	//----- nvinfo : EIATTR_FRAME_SIZE
	.align		4
.L_2:
        /*000c*/ 	.byte	0x04, 0x11
        /*000e*/ 	.short	(.L_4 - .L_3)
	.align		4
.L_3:
        /*0010*/ 	.word	index@(_Z7stencilPfS_iS_)
        /*0014*/ 	.word	0x00000000


	//----- nvinfo : EIATTR_REGCOUNT
	.align		4
.L_4:
        /*0018*/ 	.byte	0x04, 0x2f
        /*001a*/ 	.short	(.L_6 - .L_5)
	.align		4
.L_5:
        /*001c*/ 	.word	index@(_Z16stencilReadOnly1PfS_iS_)
        /*0020*/ 	.word	0x00000020


	//----- nvinfo : EIATTR_FRAME_SIZE
	.align		4
.L_6:
        /*0024*/ 	.byte	0x04, 0x11
        /*0026*/ 	.short	(.L_8 - .L_7)
	.align		4
.L_7:
        /*0028*/ 	.word	index@(_Z16stencilReadOnly1PfS_iS_)
        /*002c*/ 	.word	0x00000000


	//----- nvinfo : EIATTR_REGCOUNT
	.align		4
.L_8:
        /*0030*/ 	.byte	0x04, 0x2f
        /*0032*/ 	.short	(.L_10 - .L_9)
	.align		4
.L_9:
        /*0034*/ 	.word	index@(_Z16stencilReadOnly2PfS_iS_)
        /*0038*/ 	.word	0x00000020


	//----- nvinfo : EIATTR_FRAME_SIZE
	.align		4
.L_10:
        /*003c*/ 	.byte	0x04, 0x11
        /*003e*/ 	.short	(.L_12 - .L_11)
	.align		4
.L_11:
        /*0040*/ 	.word	index@(_Z16stencilReadOnly2PfS_iS_)
        /*0044*/ 	.word	0x00000000


	//----- nvinfo : EIATTR_REGCOUNT
	.align		4
.L_12:
        /*0048*/ 	.byte	0x04, 0x2f
        /*004a*/ 	.short	(.L_14 - .L_13)
	.align		4
.L_13:
        /*004c*/ 	.word	index@(_Z16stencilReadOnly3PfS_iS_)
        /*0050*/ 	.word	0x00000020


	//----- nvinfo : EIATTR_FRAME_SIZE
	.align		4
.L_14:
        /*0054*/ 	.byte	0x04, 0x11
        /*0056*/ 	.short	(.L_16 - .L_15)
	.align		4
.L_15:
        /*0058*/ 	.word	index@(_Z16stencilReadOnly3PfS_iS_)
        /*005c*/ 	.word	0x00000000


	//----- nvinfo : EIATTR_REGCOUNT
	.align		4
.L_16:
        /*0060*/ 	.byte	0x04, 0x2f
        /*0062*/ 	.short	(.L_18 - .L_17)
	.align		4
.L_17:
        /*0064*/ 	.word	index@(_Z13stencilConst1PfS_i)
        /*0068*/ 	.word	0x00000020


	//----- nvinfo : EIATTR_FRAME_SIZE
	.align		4
.L_18:
        /*006c*/ 	.byte	0x04, 0x11
        /*006e*/ 	.short	(.L_20 - .L_19)
	.align		4
.L_19:
        /*0070*/ 	.word	index@(_Z13stencilConst1PfS_i)
        /*0074*/ 	.word	0x00000000


	//----- nvinfo : EIATTR_REGCOUNT
	.align		4
.L_20:
        /*0078*/ 	.byte	0x04, 0x2f
        /*007a*/ 	.short	(.L_22 - .L_21)
	.align		4
.L_21:
        /*007c*/ 	.word	index@(_Z13stencilConst2PfS_i)
        /*0080*/ 	.word	0x00000020


	//----- nvinfo : EIATTR_FRAME_SIZE
	.align		4
.L_22:
        /*0084*/ 	.byte	0x04, 0x11
        /*0086*/ 	.short	(.L_24 - .L_23)
	.align		4
.L_23:
        /*0088*/ 	.word	index@(_Z13stencilConst2PfS_i)
        /*008c*/ 	.word	0x00000000


	//----- nvinfo : EIATTR_REGCOUNT
	.align		4
.L_24:
        /*0090*/ 	.byte	0x04, 0x2f
        /*0092*/ 	.short	(.L_26 - .L_25)
	.align		4
.L_25:
        /*0094*/ 	.word	index@(_Z14stencilShared1PfS_i)
        /*0098*/ 	.word	0x00000018


	//----- nvinfo : EIATTR_FRAME_SIZE
	.align		4
.L_26:
        /*009c*/ 	.byte	0x04, 0x11
        /*009e*/ 	.short	(.L_28 - .L_27)
	.align		4
.L_27:
        /*00a0*/ 	.word	index@(_Z14stencilShared1PfS_i)
        /*00a4*/ 	.word	0x00000000


	//----- nvinfo : EIATTR_REGCOUNT
	.align		4
.L_28:
        /*00a8*/ 	.byte	0x04, 0x2f
        /*00aa*/ 	.short	(.L_30 - .L_29)
	.align		4
.L_29:
        /*00ac*/ 	.word	index@(_Z14stencilShared2PfS_i)
        /*00b0*/ 	.word	0x00000018


	//----- nvinfo : EIATTR_FRAME_SIZE
	.align		4
.L_30:
        /*00b4*/ 	.byte	0x04, 0x11
        /*00b6*/ 	.short	(.L_32 - .L_31)
	.align		4
.L_31:
        /*00b8*/ 	.word	index@(_Z14stencilShared2PfS_i)
        /*00bc*/ 	.word	0x00000000


	//----- nvinfo : EIATTR_MIN_STACK_SIZE
	.align		4
.L_32:
        /*00c0*/ 	.byte	0x04, 0x12
        /*00c2*/ 	.short	(.L_34 - .L_33)
	.align		4
.L_33:
        /*00c4*/ 	.word	index@(_Z14stencilShared2PfS_i)
        /*00c8*/ 	.word	0x00000000


	//----- nvinfo : EIATTR_MIN_STACK_SIZE
	.align		4
.L_34:
        /*00cc*/ 	.byte	0x04, 0x12
        /*00ce*/ 	.short	(.L_36 - .L_35)
	.align		4
.L_35:
        /*00d0*/ 	.word	index@(_Z14stencilShared1PfS_i)
        /*00d4*/ 	.word	0x00000000


	//----- nvinfo : EIATTR_MIN_STACK_SIZE
	.align		4
.L_36:
        /*00d8*/ 	.byte	0x04, 0x12
        /*00da*/ 	.short	(.L_38 - .L_37)
	.align		4
.L_37:
        /*00dc*/ 	.word	index@(_Z13stencilConst2PfS_i)
        /*00e0*/ 	.word	0x00000000


	//----- nvinfo : EIATTR_MIN_STACK_SIZE
	.align		4
.L_38:
        /*00e4*/ 	.byte	0x04, 0x12
        /*00e6*/ 	.short	(.L_40 - .L_39)
	.align		4
.L_39:
        /*00e8*/ 	.word	index@(_Z13stencilConst1PfS_i)
        /*00ec*/ 	.word	0x00000000


	//----- nvinfo : EIATTR_MIN_STACK_SIZE
	.align		4
.L_40:
        /*00f0*/ 	.byte	0x04, 0x12
        /*00f2*/ 	.short	(.L_42 - .L_41)
	.align		4
.L_41:
        /*00f4*/ 	.word	index@(_Z16stencilReadOnly3PfS_iS_)
        /*00f8*/ 	.word	0x00000000


	//----- nvinfo : EIATTR_MIN_STACK_SIZE
	.align		4
.L_42:
        /*00fc*/ 	.byte	0x04, 0x12
        /*00fe*/ 	.short	(.L_44 - .L_43)
	.align		4
.L_43:
        /*0100*/ 	.word	index@(_Z16stencilReadOnly2PfS_iS_)
        /*0104*/ 	.word	0x00000000


	//----- nvinfo : EIATTR_MIN_STACK_SIZE
	.align		4
.L_44:
        /*0108*/ 	.byte	0x04, 0x12
        /*010a*/ 	.short	(.L_46 - .L_45)
	.align		4
.L_45:
        /*010c*/ 	.word	index@(_Z16stencilReadOnly1PfS_iS_)
        /*0110*/ 	.word	0x00000000


	//----- nvinfo : EIATTR_MIN_STACK_SIZE
	.align		4
.L_46:
        /*0114*/ 	.byte	0x04, 0x12
        /*0116*/ 	.short	(.L_48 - .L_47)
	.align		4
.L_47:
        /*0118*/ 	.word	index@(_Z7stencilPfS_iS_)
        /*011c*/ 	.word	0x00000000
.L_48:


//--------------------- .nv.compat                --------------------------
	.section	.nv.compat,"",@"SHT_CUDA_COMPAT_INFO"
	.align	4
        /*0000*/ 	.byte	0x02, 0x09, 0x00, 0x00, 0x02, 0x02, 0x01, 0x00, 0x02, 0x05, 0x05, 0x00, 0x03, 0x07, 0x01, 0x01
        /*0010*/ 	.byte	0x02, 0x03, 0x00, 0x00, 0x02, 0x06, 0x01, 0x00, 0x04, 0x0b, 0x08, 0x00, 0x09, 0x00, 0x00, 0x00
        /*0020*/ 	.byte	0x00, 0x00, 0x00, 0x00


//--------------------- .nv.info._Z14stencilShared2PfS_i --------------------------
	.section	.nv.info._Z14stencilShared2PfS_i,"",@"SHT_CUDA_INFO"
	.sectionflags	@""
	.align	4


	//----- nvinfo : EIATTR_CUDA_API_VERSION
	.align		4
        /*0000*/ 	.byte	0x04, 0x37
        /*0002*/ 	.short	(.L_50 - .L_49)
.L_49:
        /*0004*/ 	.word	0x00000082


	//----- nvinfo : EIATTR_KPARAM_INFO
	.align		4
.L_50:
        /*0008*/ 	.byte	0x04, 0x17
        /*000a*/ 	.short	(.L_52 - .L_51)
.L_51:
        /*000c*/ 	.word	0x00000000
        /*0010*/ 	.short	0x0002
        /*0012*/ 	.short	0x0010
        /*0014*/ 	.byte	0x00, 0xf0, 0x11, 0x00


	//----- nvinfo : EIATTR_KPARAM_INFO
	.align		4
.L_52:
        /*0018*/ 	.byte	0x04, 0x17
        /*001a*/ 	.short	(.L_54 - .L_53)
.L_53:
        /*001c*/ 	.word	0x00000000
        /*0020*/ 	.short	0x0001
        /*0022*/ 	.short	0x0008
        /*0024*/ 	.byte	0x00, 0xf5, 0x21, 0x00


	//----- nvinfo : EIATTR_KPARAM_INFO
	.align		4
.L_54:
        /*0028*/ 	.byte	0x04, 0x17
        /*002a*/ 	.short	(.L_56 - .L_55)
.L_55:
        /*002c*/ 	.word	0x00000000
        /*0030*/ 	.short	0x0000
        /*0032*/ 	.short	0x0000
        /*0034*/ 	.byte	0x00, 0xf5, 0x21, 0x00


	//----- nvinfo : EIATTR_SPARSE_MMA_MASK
	.align		4
.L_56:
        /*0038*/ 	.byte	0x03, 0x50
        /*003a*/ 	.short	0x0000


	//----- nvinfo : EIATTR_MAXREG_COUNT
	.align		4
        /*003c*/ 	.byte	0x03, 0x1b
        /*003e*/ 	.short	0x00ff


	//----- nvinfo : EIATTR_NUM_BARRIERS
	.align		4
        /*0040*/ 	.byte	0x02, 0x4c
        /*0042*/ 	.byte	0x01
	.zero		1


	//----- nvinfo : EIATTR_MERCURY_ISA_VERSION
	.align		4
        /*0044*/ 	.byte	0x03, 0x5f
        /*0046*/ 	.short	0x0101


	//----- nvinfo : EIATTR_VRC_CTA_INIT_COUNT
	.align		4
        /*0048*/ 	.byte	0x02, 0x4a
	.zero		1
	.zero		1


	//----- nvinfo : EIATTR_EXIT_INSTR_OFFSETS
	.align		4
        /*004c*/ 	.byte	0x04, 0x1c
        /*004e*/ 	.short	(.L_58 - .L_57)


	//   ....[0]....
.L_57:
        /*0050*/ 	.word	0x000001b0


	//   ....[1]....
        /*0054*/ 	.word	0x000004d0


	//----- nvinfo : EIATTR_CRS_STACK_SIZE
	.align		4
.L_58:
        /*0058*/ 	.byte	0x04, 0x1e
        /*005a*/ 	.short	(.L_60 - .L_59)
.L_59:
        /*005c*/ 	.word	0x00000000


	//----- nvinfo : EIATTR_CBANK_PARAM_SIZE
	.align		4
.L_60:
        /*0060*/ 	.byte	0x03, 0x19
        /*0062*/ 	.short	0x0014


	//----- nvinfo : EIATTR_PARAM_CBANK
	.align		4
        /*0064*/ 	.byte	0x04, 0x0a
        /*0066*/ 	.short	(.L_62 - .L_61)
	.align		4
.L_61:
        /*0068*/ 	.word	index@(.nv.constant0._Z14stencilShared2PfS_i)
        /*006c*/ 	.short	0x0380
        /*006e*/ 	.short	0x0014


	//----- nvinfo : EIATTR_SW_WAR
	.align		4
.L_62:
        /*0070*/ 	.byte	0x04, 0x36
        /*0072*/ 	.short	(.L_64 - .L_63)
.L_63:
        /*0074*/ 	.word	0x00000008
.L_64:


//--------------------- .nv.info._Z14stencilShared1PfS_i --------------------------
	.section	.nv.info._Z14stencilShared1PfS_i,"",@"SHT_CUDA_INFO"
	.sectionflags	@""
	.align	4


	//----- nvinfo : EIATTR_CUDA_API_VERSION
	.align		4
        /*0000*/ 	.byte	0x04, 0x37
        /*0002*/ 	.short	(.L_66 - .L_65)
.L_65:
        /*0004*/ 	.word	0x00000082


	//----- nvinfo : EIATTR_KPARAM_INFO
	.align		4
.L_66:
        /*0008*/ 	.byte	0x04, 0x17
        /*000a*/ 	.short	(.L_68 - .L_67)
.L_67:
        /*000c*/ 	.word	0x00000000
        /*0010*/ 	.short	0x0002
        /*0012*/ 	.short	0x0010
        /*0014*/ 	.byte	0x00, 0xf0, 0x11, 0x00


	//----- nvinfo : EIATTR_KPARAM_INFO
	.align		4
.L_68:
        /*0018*/ 	.byte	0x04, 0x17
        /*001a*/ 	.short	(.L_70 - .L_69)
.L_69:
        /*001c*/ 	.word	0x00000000
        /*0020*/ 	.short	0x0001
        /*0022*/ 	.short	0x0008
        /*0024*/ 	.byte	0x00, 0xf5, 0x21, 0x00


	//----- nvinfo : EIATTR_KPARAM_INFO
	.align		4
.L_70:
        /*0028*/ 	.byte	0x04, 0x17
        /*002a*/ 	.short	(.L_72 - .L_71)
.L_71:
        /*002c*/ 	.word	0x00000000
        /*0030*/ 	.short	0x0000
        /*0032*/ 	.short	0x0000
        /*0034*/ 	.byte	0x00, 0xf5, 0x21, 0x00


	//----- nvinfo : EIATTR_SPARSE_MMA_MASK
	.align		4
.L_72:
        /*0038*/ 	.byte	0x03, 0x50
        /*003a*/ 	.short	0x0000


	//----- nvinfo : EIATTR_MAXREG_COUNT
	.align		4
        /*003c*/ 	.byte	0x03, 0x1b
        /*003e*/ 	.short	0x00ff


	//----- nvinfo : EIATTR_NUM_BARRIERS
	.align		4
        /*0040*/ 	.byte	0x02, 0x4c
        /*0042*/ 	.byte	0x01
	.zero		1


	//----- nvinfo : EIATTR_MERCURY_ISA_VERSION
	.align		4
        /*0044*/ 	.byte	0x03, 0x5f
        /*0046*/ 	.short	0x0101


	//----- nvinfo : EIATTR_VRC_CTA_INIT_COUNT
	.align		4
        /*0048*/ 	.byte	0x02, 0x4a
	.zero		1
	.zero		1


	//----- nvinfo : EIATTR_EXIT_INSTR_OFFSETS
	.align		4
        /*004c*/ 	.byte	0x04, 0x1c
        /*004e*/ 	.short	(.L_74 - .L_73)


	//   ....[0]....
.L_73:
        /*0050*/ 	.word	0x000001b0


	//   ....[1]....
        /*0054*/ 	.word	0x000004d0


	//----- nvinfo : EIATTR_CRS_STACK_SIZE
	.align		4
.L_74:
        /*0058*/ 	.byte	0x04, 0x1e
        /*005a*/ 	.short	(.L_76 - .L_75)
.L_75:
        /*005c*/ 	.word	0x00000000


	//----- nvinfo : EIATTR_CBANK_PARAM_SIZE
	.align		4
.L_76:
        /*0060*/ 	.byte	0x03, 0x19
        /*0062*/ 	.short	0x0014


	//----- nvinfo : EIATTR_PARAM_CBANK
	.align		4
        /*0064*/ 	.byte	0x04, 0x0a
        /*0066*/ 	.short	(.L_78 - .L_77)
	.align		4
.L_77:
        /*0068*/ 	.word	index@(.nv.constant0._Z14stencilShared1PfS_i)
        /*006c*/ 	.short	0x0380
        /*006e*/ 	.short	0x0014


	//----- nvinfo : EIATTR_SW_WAR
	.align		4
.L_78:
        /*0070*/ 	.byte	0x04, 0x36
        /*0072*/ 	.short	(.L_80 - .L_79)
.L_79:
        /*0074*/ 	.word	0x00000008
.L_80:


//--------------------- .nv.info._Z13stencilConst2PfS_i --------------------------
	.section	.nv.info._Z13stencilConst2PfS_i,"",@"SHT_CUDA_INFO"
	.sectionflags	@""
	.align	4


	//----- nvinfo : EIATTR_CUDA_API_VERSION
	.align		4
        /*0000*/ 	.byte	0x04, 0x37
        /*0002*/ 	.short	(.L_82 - .L_81)
.L_81:
        /*0004*/ 	.word	0x00000082


	//----- nvinfo : EIATTR_KPARAM_INFO
	.align		4
.L_82:
        /*0008*/ 	.byte	0x04, 0x17
        /*000a*/ 	.short	(.L_84 - .L_83)
.L_83:
        /*000c*/ 	.word	0x00000000
        /*0010*/ 	.short	0x0002
        /*0012*/ 	.short	0x0010
        /*0014*/ 	.byte	0x00, 0xf0, 0x11, 0x00


	//----- nvinfo : EIATTR_KPARAM_INFO
	.align		4
.L_84:
        /*0018*/ 	.byte	0x04, 0x17
        /*001a*/ 	.short	(.L_86 - .L_85)
.L_85:
        /*001c*/ 	.word	0x00000000
        /*0020*/ 	.short	0x0001
        /*0022*/ 	.short	0x0008
        /*0024*/ 	.byte	0x00, 0xf5, 0x21, 0x00


	//----- nvinfo : EIATTR_KPARAM_INFO
	.align		4
.L_86:
        /*0028*/ 	.byte	0x04, 0x17
        /*002a*/ 	.short	(.L_88 - .L_87)
.L_87:
        /*002c*/ 	.word	0x00000000
        /*0030*/ 	.short	0x0000
        /*0032*/ 	.short	0x0000
        /*0034*/ 	.byte	0x00, 0xf5, 0x21, 0x00


	//----- nvinfo : EIATTR_SPARSE_MMA_MASK
	.align		4
.L_88:
        /*0038*/ 	.byte	0x03, 0x50
        /*003a*/ 	.short	0x0000


	//----- nvinfo : EIATTR_MAXREG_COUNT
	.align		4
        /*003c*/ 	.byte	0x03, 0x1b
        /*003e*/ 	.short	0x00ff


	//----- nvinfo : EIATTR_MERCURY_ISA_VERSION
	.align		4
        /*0040*/ 	.byte	0x03, 0x5f
        /*0042*/ 	.short	0x0101


	//----- nvinfo : EIATTR_VRC_CTA_INIT_COUNT
	.align		4
        /*0044*/ 	.byte	0x02, 0x4a
	.zero		1
	.zero		1


	//----- nvinfo : EIATTR_EXIT_INSTR_OFFSETS
	.align		4
        /*0048*/ 	.byte	0x04, 0x1c
        /*004a*/ 	.short	(.L_90 - .L_89)


	//   ....[0]....
.L_89:
        /*004c*/ 	.word	0x00000080


	//   ....[1]....
        /*0050*/ 	.word	0x000003c0


	//----- nvinfo : EIATTR_CBANK_PARAM_SIZE
	.align		4
.L_90:
        /*0054*/ 	.byte	0x03, 0x19
        /*0056*/ 	.short	0x0014


	//----- nvinfo : EIATTR_PARAM_CBANK
	.align		4
        /*0058*/ 	.byte	0x04, 0x0a
        /*005a*/ 	.short	(.L_92 - .L_91)
	.align		4
.L_91:
        /*005c*/ 	.word	index@(.nv.constant0._Z13stencilConst2PfS_i)
        /*0060*/ 	.short	0x0380
        /*0062*/ 	.short	0x0014


	//----- nvinfo : EIATTR_SW_WAR
	.align		4
.L_92:
        /*0064*/ 	.byte	0x04, 0x36
        /*0066*/ 	.short	(.L_94 - .L_93)
.L_93:
        /*0068*/ 	.word	0x00000008
.L_94:


//--------------------- .nv.info._Z13stencilConst1PfS_i --------------------------
	.section	.nv.info._Z13stencilConst1PfS_i,"",@"SHT_CUDA_INFO"
	.sectionflags	@""
	.align	4


	//----- nvinfo : EIATTR_CUDA_API_VERSION
	.align		4
        /*0000*/ 	.byte	0x04, 0x37
        /*0002*/ 	.short	(.L_96 - .L_95)
.L_95:
        /*0004*/ 	.word	0x00000082


	//----- nvinfo : EIATTR_KPARAM_INFO
	.align		4
.L_96:
        /*0008*/ 	.byte	0x04, 0x17
        /*000a*/ 	.short	(.L_98 - .L_97)
.L_97:
        /*000c*/ 	.word	0x00000000
        /*0010*/ 	.short	0x0002
        /*0012*/ 	.short	0x0010
        /*0014*/ 	.byte	0x00, 0xf0, 0x11, 0x00


	//----- nvinfo : EIATTR_KPARAM_INFO
	.align		4
.L_98:
        /*0018*/ 	.byte	0x04, 0x17
        /*001a*/ 	.short	(.L_100 - .L_99)
.L_99:
        /*001c*/ 	.word	0x00000000
        /*0020*/ 	.short	0x0001
        /*0022*/ 	.short	0x0008
        /*0024*/ 	.byte	0x00, 0xf5, 0x21, 0x00


	//----- nvinfo : EIATTR_KPARAM_INFO
	.align		4
.L_100:
        /*0028*/ 	.byte	0x04, 0x17
        /*002a*/ 	.short	(.L_102 - .L_101)
.L_101:
        /*002c*/ 	.word	0x00000000
        /*0030*/ 	.short	0x0000
        /*0032*/ 	.short	0x0000
        /*0034*/ 	.byte	0x00, 0xf5, 0x21, 0x00


	//----- nvinfo : EIATTR_SPARSE_MMA_MASK
	.align		4
.L_102:
        /*0038*/ 	.byte	0x03, 0x50
        /*003a*/ 	.short	0x0000


	//----- nvinfo : EIATTR_MAXREG_COUNT
	.align		4
        /*003c*/ 	.byte	0x03, 0x1b
        /*003e*/ 	.short	0x00ff


	//----- nvinfo : EIATTR_MERCURY_ISA_VERSION
	.align		4
        /*0040*/ 	.byte	0x03, 0x5f
        /*0042*/ 	.short	0x0101


	//----- nvinfo : EIATTR_VRC_CTA_INIT_COUNT
	.align		4
        /*0044*/ 	.byte	0x02, 0x4a
	.zero		1
	.zero		1


	//----- nvinfo : EIATTR_EXIT_INSTR_OFFSETS
	.align		4
        /*0048*/ 	.byte	0x04, 0x1c
        /*004a*/ 	.short	(.L_104 - .L_103)


	//   ....[0]....
.L_103:
        /*004c*/ 	.word	0x00000080


	//   ....[1]....
        /*0050*/ 	.word	0x000003c0


	//----- nvinfo : EIATTR_CBANK_PARAM_SIZE
	.align		4
.L_104:
        /*0054*/ 	.byte	0x03, 0x19
        /*0056*/ 	.short	0x0014


	//----- nvinfo : EIATTR_PARAM_CBANK
	.align		4
        /*0058*/ 	.byte	0x04, 0x0a
        /*005a*/ 	.short	(.L_106 - .L_105)
	.align		4
.L_105:
        /*005c*/ 	.word	index@(.nv.constant0._Z13stencilConst1PfS_i)
        /*0060*/ 	.short	0x0380
        /*0062*/ 	.short	0x0014


	//----- nvinfo : EIATTR_SW_WAR
	.align		4
.L_106:
        /*0064*/ 	.byte	0x04, 0x36
        /*0066*/ 	.short	(.L_108 - .L_107)
.L_107:
        /*0068*/ 	.word	0x00000008
.L_108:


//--------------------- .nv.info._Z16stencilReadOnly3PfS_iS_ --------------------------
	.section	.nv.info._Z16stencilReadOnly3PfS_iS_,"",@"SHT_CUDA_INFO"
	.sectionflags	@""
	.align	4


	//----- nvinfo : EIATTR_CUDA_API_VERSION
	.align		4
        /*0000*/ 	.byte	0x04, 0x37
        /*0002*/ 	.short	(.L_110 - .L_109)
.L_109:
        /*0004*/ 	.word	0x00000082


	//----- nvinfo : EIATTR_KPARAM_INFO
	.align		4
.L_110:
        /*0008*/ 	.byte	0x04, 0x17
        /*000a*/ 	.short	(.L_112 - .L_111)
.L_111:
        /*000c*/ 	.word	0x00000000
        /*0010*/ 	.short	0x0003
        /*0012*/ 	.short	0x0018
        /*0014*/ 	.byte	0x00, 0xf5, 0x21, 0x00


	//----- nvinfo : EIATTR_KPARAM_INFO
	.align		4
.L_112:
        /*0018*/ 	.byte	0x04, 0x17
        /*001a*/ 	.short	(.L_114 - .L_113)
.L_113:
        /*001c*/ 	.word	0x00000000
        /*0020*/ 	.short	0x0002
        /*0022*/ 	.short	0x0010
        /*0024*/ 	.byte	0x00, 0xf0, 0x11, 0x00


	//----- nvinfo : EIATTR_KPARAM_INFO
	.align		4
.L_114:
        /*0028*/ 	.byte	0x04, 0x17
        /*002a*/ 	.short	(.L_116 - .L_115)
.L_115:
        /*002c*/ 	.word	0x00000000
        /*0030*/ 	.short	0x0001
        /*0032*/ 	.short	0x0008
        /*0034*/ 	.byte	0x00, 0xf5, 0x21, 0x00


	//----- nvinfo : EIATTR_KPARAM_INFO
	.align		4
.L_116:
        /*0038*/ 	.byte	0x04, 0x17
        /*003a*/ 	.short	(.L_118 - .L_117)
.L_117:
        /*003c*/ 	.word	0x00000000
        /*0040*/ 	.short	0x0000
        /*0042*/ 	.short	0x0000
        /*0044*/ 	.byte	0x00, 0xf5, 0x21, 0x00


	//----- nvinfo : EIATTR_SPARSE_MMA_MASK
	.align		4
.L_118:
        /*0048*/ 	.byte	0x03, 0x50
        /*004a*/ 	.short	0x0000


	//----- nvinfo : EIATTR_MAXREG_COUNT
	.align		4
        /*004c*/ 	.byte	0x03, 0x1b
        /*004e*/ 	.short	0x00ff


	//----- nvinfo : EIATTR_MERCURY_ISA_VERSION
	.align		4
        /*0050*/ 	.byte	0x03, 0x5f
        /*0052*/ 	.short	0x0101


	//----- nvinfo : EIATTR_VRC_CTA_INIT_COUNT
	.align		4
        /*0054*/ 	.byte	0x02, 0x4a
	.zero		1
	.zero		1


	//----- nvinfo : EIATTR_EXIT_INSTR_OFFSETS
	.align		4
        /*0058*/ 	.byte	0x04, 0x1c
        /*005a*/ 	.short	(.L_120 - .L_119)


	//   ....[0]....
.L_119:
        /*005c*/ 	.word	0x00000080


	//   ....[1]....
        /*0060*/ 	.word	0x000004c0


	//----- nvinfo : EIATTR_CBANK_PARAM_SIZE
	.align		4
.L_120:
        /*0064*/ 	.byte	0x03, 0x19
        /*0066*/ 	.short	0x0020


	//----- nvinfo : EIATTR_PARAM_CBANK
	.align		4
        /*0068*/ 	.byte	0x04, 0x0a
        /*006a*/ 	.short	(.L_122 - .L_121)
	.align		4
.L_121:
        /*006c*/ 	.word	index@(.nv.constant0._Z16stencilReadOnly3PfS_iS_)
        /*0070*/ 	.short	0x0380
        /*0072*/ 	.short	0x0020


	//----- nvinfo : EIATTR_SW_WAR
	.align		4
.L_122:
        /*0074*/ 	.byte	0x04, 0x36
        /*0076*/ 	.short	(.L_124 - .L_123)
.L_123:
        /*0078*/ 	.word	0x00000008
.L_124:


//--------------------- .nv.info._Z16stencilReadOnly2PfS_iS_ --------------------------
	.section	.nv.info._Z16stencilReadOnly2PfS_iS_,"",@"SHT_CUDA_INFO"
	.sectionflags	@""
	.align	4


	//----- nvinfo : EIATTR_CUDA_API_VERSION
	.align		4
        /*0000*/ 	.byte	0x04, 0x37
        /*0002*/ 	.short	(.L_126 - .L_125)
.L_125:
        /*0004*/ 	.word	0x00000082


	//----- nvinfo : EIATTR_KPARAM_INFO
	.align		4
.L_126:
        /*0008*/ 	.byte	0x04, 0x17
        /*000a*/ 	.short	(.L_128 - .L_127)
.L_127:
        /*000c*/ 	.word	0x00000000
        /*0010*/ 	.short	0x0003
        /*0012*/ 	.short	0x0018
        /*0014*/ 	.byte	0x00, 0xf5, 0x21, 0x00


	//----- nvinfo : EIATTR_KPARAM_INFO
	.align		4
.L_128:
        /*0018*/ 	.byte	0x04, 0x17
        /*001a*/ 	.short	(.L_130 - .L_129)
.L_129:
        /*001c*/ 	.word	0x00000000
        /*0020*/ 	.short	0x0002
        /*0022*/ 	.short	0x0010
        /*0024*/ 	.byte	0x00, 0xf0, 0x11, 0x00


	//----- nvinfo : EIATTR_KPARAM_INFO
	.align		4
.L_130:
        /*0028*/ 	.byte	0x04, 0x17
        /*002a*/ 	.short	(.L_132 - .L_131)
.L_131:
        /*002c*/ 	.word	0x00000000
        /*0030*/ 	.short	0x0001
        /*0032*/ 	.short	0x0008
        /*0034*/ 	.byte	0x00, 0xf5, 0x21, 0x00


	//----- nvinfo : EIATTR_KPARAM_INFO
	.align		4
.L_132:
        /*0038*/ 	.byte	0x04, 0x17
        /*003a*/ 	.short	(.L_134 - .L_133)
.L_133:
        /*003c*/ 	.word	0x00000000
        /*0040*/ 	.short	0x0000
        /*0042*/ 	.short	0x0000
        /*0044*/ 	.byte	0x00, 0xf5, 0x21, 0x00


	//----- nvinfo : EIATTR_SPARSE_MMA_MASK
	.align		4
.L_134:
        /*0048*/ 	.byte	0x03, 0x50
        /*004a*/ 	.short	0x0000


	//----- nvinfo : EIATTR_MAXREG_COUNT
	.align		4
        /*004c*/ 	.byte	0x03, 0x1b
        /*004e*/ 	.short	0x00ff


	//----- nvinfo : EIATTR_MERCURY_ISA_VERSION
	.align		4
        /*0050*/ 	.byte	0x03, 0x5f
        /*0052*/ 	.short	0x0101


	//----- nvinfo : EIATTR_VRC_CTA_INIT_COUNT
	.align		4
        /*0054*/ 	.byte	0x02, 0x4a
	.zero		1
	.zero		1


	//----- nvinfo : EIATTR_EXIT_INSTR_OFFSETS
	.align		4
        /*0058*/ 	.byte	0x04, 0x1c
        /*005a*/ 	.short	(.L_136 - .L_135)


	//   ....[0]....
.L_135:
        /*005c*/ 	.word	0x00000080


	//   ....[1]....
        /*0060*/ 	.word	0x000004c0


	//----- nvinfo : EIATTR_CBANK_PARAM_SIZE
	.align		4
.L_136:
        /*0064*/ 	.byte	0x03, 0x19
        /*0066*/ 	.short	0x0020


	//----- nvinfo : EIATTR_PARAM_CBANK
	.align		4
        /*0068*/ 	.byte	0x04, 0x0a
        /*006a*/ 	.short	(.L_138 - .L_137)
	.align		4
.L_137:
        /*006c*/ 	.word	index@(.nv.constant0._Z16stencilReadOnly2PfS_iS_)
        /*0070*/ 	.short	0x0380
        /*0072*/ 	.short	0x0020


	//----- nvinfo : EIATTR_SW_WAR
	.align		4
.L_138:
        /*0074*/ 	.byte	0x04, 0x36
        /*0076*/ 	.short	(.L_140 - .L_139)
.L_139:
        /*0078*/ 	.word	0x00000008
.L_140:


//--------------------- .nv.info._Z16stencilReadOnly1PfS_iS_ --------------------------
	.section	.nv.info._Z16stencilReadOnly1PfS_iS_,"",@"SHT_CUDA_INFO"
	.sectionflags	@""
	.align	4


	//----- nvinfo : EIATTR_CUDA_API_VERSION
	.align		4
        /*0000*/ 	.byte	0x04, 0x37
        /*0002*/ 	.short	(.L_142 - .L_141)
.L_141:
        /*0004*/ 	.word	0x00000082


	//----- nvinfo : EIATTR_KPARAM_INFO
	.align		4
.L_142:
        /*0008*/ 	.byte	0x04, 0x17
        /*000a*/ 	.short	(.L_144 - .L_143)
.L_143:
        /*000c*/ 	.word	0x00000000
        /*0010*/ 	.short	0x0003
        /*0012*/ 	.short	0x0018
        /*0014*/ 	.byte	0x00, 0xf5, 0x21, 0x00


	//----- nvinfo : EIATTR_KPARAM_INFO
	.align		4
.L_144:
        /*0018*/ 	.byte	0x04, 0x17
        /*001a*/ 	.short	(.L_146 - .L_145)
.L_145:
        /*001c*/ 	.word	0x00000000
        /*0020*/ 	.short	0x0002
        /*0022*/ 	.short	0x0010
        /*0024*/ 	.byte	0x00, 0xf0, 0x11, 0x00


	//----- nvinfo : EIATTR_KPARAM_INFO
	.align		4
.L_146:
        /*0028*/ 	.byte	0x04, 0x17
        /*002a*/ 	.short	(.L_148 - .L_147)
.L_147:
        /*002c*/ 	.word	0x00000000
        /*0030*/ 	.short	0x0001
        /*0032*/ 	.short	0x0008
        /*0034*/ 	.byte	0x00, 0xf5, 0x21, 0x00


	//----- nvinfo : EIATTR_KPARAM_INFO
	.align		4
.L_148:
        /*0038*/ 	.byte	0x04, 0x17
        /*003a*/ 	.short	(.L_150 - .L_149)
.L_149:
        /*003c*/ 	.word	0x00000000
        /*0040*/ 	.short	0x0000
        /*0042*/ 	.short	0x0000
        /*0044*/ 	.byte	0x00, 0xf5, 0x21, 0x00


	//----- nvinfo : EIATTR_SPARSE_MMA_MASK
	.align		4
.L_150:
        /*0048*/ 	.byte	0x03, 0x50
        /*004a*/ 	.short	0x0000


	//----- nvinfo : EIATTR_MAXREG_COUNT
	.align		4
        /*004c*/ 	.byte	0x03, 0x1b
        /*004e*/ 	.short	0x00ff


	//----- nvinfo : EIATTR_MERCURY_ISA_VERSION
	.align		4
        /*0050*/ 	.byte	0x03, 0x5f
        /*0052*/ 	.short	0x0101


	//----- nvinfo : EIATTR_VRC_CTA_INIT_COUNT
	.align		4
        /*0054*/ 	.byte	0x02, 0x4a
	.zero		1
	.zero		1


	//----- nvinfo : EIATTR_EXIT_INSTR_OFFSETS
	.align		4
        /*0058*/ 	.byte	0x04, 0x1c
        /*005a*/ 	.short	(.L_152 - .L_151)


	//   ....[0]....
.L_151:
        /*005c*/ 	.word	0x00000080


	//   ....[1]....
        /*0060*/ 	.word	0x000004c0


	//----- nvinfo : EIATTR_CBANK_PARAM_SIZE
	.align		4
.L_152:
        /*0064*/ 	.byte	0x03, 0x19
        /*0066*/ 	.short	0x0020


	//----- nvinfo : EIATTR_PARAM_CBANK
	.align		4
        /*0068*/ 	.byte	0x04, 0x0a
        /*006a*/ 	.short	(.L_154 - .L_153)
	.align		4
.L_153:
        /*006c*/ 	.word	index@(.nv.constant0._Z16stencilReadOnly1PfS_iS_)
        /*0070*/ 	.short	0x0380
        /*0072*/ 	.short	0x0020


	//----- nvinfo : EIATTR_SW_WAR
	.align		4
.L_154:
        /*0074*/ 	.byte	0x04, 0x36
        /*0076*/ 	.short	(.L_156 - .L_155)
.L_155:
        /*0078*/ 	.word	0x00000008
.L_156:


//--------------------- .nv.info._Z7stencilPfS_iS_ --------------------------
	.section	.nv.info._Z7stencilPfS_iS_,"",@"SHT_CUDA_INFO"
	.sectionflags	@""
	.align	4


	//----- nvinfo : EIATTR_CUDA_API_VERSION
	.align		4
        /*0000*/ 	.byte	0x04, 0x37
        /*0002*/ 	.short	(.L_158 - .L_157)
.L_157:
        /*0004*/ 	.word	0x00000082


	//----- nvinfo : EIATTR_KPARAM_INFO
	.align		4
.L_158:
        /*0008*/ 	.byte	0x04, 0x17
        /*000a*/ 	.short	(.L_160 - .L_159)
.L_159:
        /*000c*/ 	.word	0x00000000
        /*0010*/ 	.short	0x0003
        /*0012*/ 	.short	0x0018
        /*0014*/ 	.byte	0x00, 0xf5, 0x21, 0x00


	//----- nvinfo : EIATTR_KPARAM_INFO
	.align		4
.L_160:
        /*0018*/ 	.byte	0x04, 0x17
        /*001a*/ 	.short	(.L_162 - .L_161)
.L_161:
        /*001c*/ 	.word	0x00000000
        /*0020*/ 	.short	0x0002
        /*0022*/ 	.short	0x0010
        /*0024*/ 	.byte	0x00, 0xf0, 0x11, 0x00


	//----- nvinfo : EIATTR_KPARAM_INFO
	.align		4
.L_162:
        /*0028*/ 	.byte	0x04, 0x17
        /*002a*/ 	.short	(.L_164 - .L_163)
.L_163:
        /*002c*/ 	.word	0x00000000
        /*0030*/ 	.short	0x0001
        /*0032*/ 	.short	0x0008
        /*0034*/ 	.byte	0x00, 0xf5, 0x21, 0x00


	//----- nvinfo : EIATTR_KPARAM_INFO
	.align		4
.L_164:
        /*0038*/ 	.byte	0x04, 0x17
        /*003a*/ 	.short	(.L_166 - .L_165)
.L_165:
        /*003c*/ 	.word	0x00000000
        /*0040*/ 	.short	0x0000
        /*0042*/ 	.short	0x0000
        /*0044*/ 	.byte	0x00, 0xf5, 0x21, 0x00


	//----- nvinfo : EIATTR_SPARSE_MMA_MASK
	.align		4
.L_166:
        /*0048*/ 	.byte	0x03, 0x50
        /*004a*/ 	.short	0x0000


	//----- nvinfo : EIATTR_MAXREG_COUNT
	.align		4
        /*004c*/ 	.byte	0x03, 0x1b
        /*004e*/ 	.short	0x00ff


	//----- nvinfo : EIATTR_MERCURY_ISA_VERSION
	.align		4
        /*0050*/ 	.byte	0x03, 0x5f
        /*0052*/ 	.short	0x0101


	//----- nvinfo : EIATTR_VRC_CTA_INIT_COUNT
	.align		4
        /*0054*/ 	.byte	0x02, 0x4a
	.zero		1
	.zero		1


	//----- nvinfo : EIATTR_EXIT_INSTR_OFFSETS
	.align		4
        /*0058*/ 	.byte	0x04, 0x1c
        /*005a*/ 	.short	(.L_168 - .L_167)


	//   ....[0]....
.L_167:
        /*005c*/ 	.word	0x00000080


	//   ....[1]....
        /*0060*/ 	.word	0x000004c0


	//----- nvinfo : EIATTR_CBANK_PARAM_SIZE
	.align		4
.L_168:
        /*0064*/ 	.byte	0x03, 0x19
        /*0066*/ 	.short	0x0020


	//----- nvinfo : EIATTR_PARAM_CBANK
	.align		4
        /*0068*/ 	.byte	0x04, 0x0a
        /*006a*/ 	.short	(.L_170 - .L_169)
	.align		4
.L_169:
        /*006c*/ 	.word	index@(.nv.constant0._Z7stencilPfS_iS_)
        /*0070*/ 	.short	0x0380
        /*0072*/ 	.short	0x0020


	//----- nvinfo : EIATTR_SW_WAR
	.align		4
.L_170:
        /*0074*/ 	.byte	0x04, 0x36
        /*0076*/ 	.short	(.L_172 - .L_171)
.L_171:
        /*0078*/ 	.word	0x00000008
.L_172:


//--------------------- .nv.callgraph             --------------------------
	.section	.nv.callgraph,"",@"SHT_CUDA_CALLGRAPH"
	.align	4
	.sectionentsize	8
	.align		4
        /*0000*/ 	.word	0x00000000
	.align		4
        /*0004*/ 	.word	0xffffffff
	.align		4
        /*0008*/ 	.word	0x00000000
	.align		4
        /*000c*/ 	.word	0xfffffffe
	.align		4
        /*0010*/ 	.word	0x00000000
	.align		4
        /*0014*/ 	.word	0xfffffffd
	.align		4
        /*0018*/ 	.word	0x00000000
	.align		4
        /*001c*/ 	.word	0xfffffffc


//--------------------- .nv.constant3             --------------------------
	.section	.nv.constant3,"a",@progbits
	.align	4
.nv.constant3:
	.type		const_stencilWeight,@object
	.size		const_stencilWeight,(.L_0 - const_stencilWeight)
const_stencilWeight:
	.zero		84
.L_0:


//--------------------- .text._Z14stencilShared2PfS_i --------------------------
	.section	.text._Z14stencilShared2PfS_i,"ax",@progbits
	.align	128
        .global         _Z14stencilShared2PfS_i
        .type           _Z14stencilShared2PfS_i,@function
        .size           _Z14stencilShared2PfS_i,(.L_x_12 - _Z14stencilShared2PfS_i)
        .other          _Z14stencilShared2PfS_i,@"STO_CUDA_ENTRY STV_DEFAULT"
_Z14stencilShared2PfS_i:
.text._Z14stencilShared2PfS_i:
[----:B------:R-:W-:Y:S01]  /*0000*/  LDC R1, c[0x0][0x37c] ;  /* 0x0000df00ff017b82 */ /* 0x000fe20000000800 */
[----:B------:R-:W0:Y:S07]  /*0010*/  S2R R0, SR_TID.X ;  /* 0x0000000000007919 */ /* 0x000e2e0000002100 */
[----:B------:R-:W1:Y:S01]  /*0020*/  S2UR UR5, SR_CgaCtaId ;  /* 0x00000000000579c3 */ /* 0x000e620000008800 */
[----:B------:R-:W2:Y:S01]  /*0030*/  LDCU UR7, c[0x0][0x360] ;  /* 0x00006c00ff0777ac */ /* 0x000ea20008000800 */
[----:B------:R-:W-:Y:S01]  /*0040*/  BSSY.RECONVERGENT B0, `(.L_x_0) ;  /* 0x0000013000007945 */ /* 0x000fe20003800200 */
[----:B------:R-:W-:Y:S01]  /*0050*/  UMOV UR4, 0x400 ;  /* 0x0000040000047882 */ /* 0x000fe20000000000 */
[----:B------:R-:W3:Y:S04]  /*0060*/  LDCU.64 UR8, c[0x0][0x358] ;  /* 0x00006b00ff0877ac */ /* 0x000ee80008000a00 */
[----:B------:R-:W2:Y:S08]  /*0070*/  S2UR UR6, SR_CTAID.X ;  /* 0x00000000000679c3 */ /* 0x000eb00000002500 */
[----:B------:R-:W4:Y:S01]  /*0080*/  LDC.64 R6, c[0x0][0x380] ;  /* 0x0000e000ff067b82 */ /* 0x000f220000000a00 */
[----:B-1----:R-:W-:-:S06]  /*0090*/  ULEA UR5, UR5, UR4, 0x18 ;  /* 0x0000000405057291 */ /* 0x002fcc000f8ec0ff */
[----:B0-----:R-:W-:Y:S01]  /*00a0*/  LEA R3, R0, UR5, 0x2 ;  /* 0x0000000500037c11 */ /* 0x001fe2000f8e10ff */
[----:B--2---:R-:W-:-:S03]  /*00b0*/  UIMAD UR4, UR6, UR7, URZ ;  /* 0x00000007060472a4 */ /* 0x004fc6000f8e02ff */
[----:B------:R-:W-:-:S03]  /*00c0*/  MOV R8, R3 ;  /* 0x0000000300087202 */ /* 0x000fc60000000f00 */
[C---:B------:R-:W-:Y:S02]  /*00d0*/  IADD3 R2, PT, PT, R0.reuse, UR4, RZ ;  /* 0x0000000400027c10 */ /* 0x040fe4000fffe0ff */
[----:B---3--:R-:W-:-:S07]  /*00e0*/  LEA R9, R0, UR4, 0x1 ;  /* 0x0000000400097c11 */ /* 0x008fce000f8e08ff */
.L_x_1:
[----:B----4-:R-:W-:-:S06]  /*00f0*/  IMAD.WIDE R4, R9, 0x4, R6 ;  /* 0x0000000409047825 */ /* 0x010fcc00078e0206 */
[----:B------:R-:W2:Y:S01]  /*0100*/  LDG.E R5, desc[UR8][R4.64] ;  /* 0x0000000804057981 */ /* 0x000ea2000c1e1900 */
[C---:B------:R-:W-:Y:S02]  /*0110*/  ISETP.GE.U32.AND P0, PT, R0.reuse, 0x15, PT ;  /* 0x000000150000780c */ /* 0x040fe40003f06070 */
[----:B------:R-:W-:Y:S02]  /*0120*/  IADD3 R0, PT, PT, R0, 0x400, RZ ;  /* 0x0000040000007810 */ /* 0x000fe40007ffe0ff */
[----:B------:R-:W-:Y:S01]  /*0130*/  IADD3 R9, PT, PT, R9, 0x400, RZ ;  /* 0x0000040009097810 */ /* 0x000fe20007ffe0ff */
[----:B--2---:R0:W-:Y:S02]  /*0140*/  STS [R8], R5 ;  /* 0x0000000508007388 */ /* 0x0041e40000000800 */
[----:B0-----:R-:W-:-:S06]  /*0150*/  IADD3 R8, PT, PT, R8, 0x1000, RZ ;  /* 0x0000100008087810 */ /* 0x001fcc0007ffe0ff */
[----:B------:R-:W-:Y:S05]  /*0160*/  @!P0 BRA `(.L_x_1) ;  /* 0xfffffffc00e08947 */ /* 0x000fea000383ffff */
[----:B------:R-:W-:Y:S05]  /*0170*/  BSYNC.RECONVERGENT B0 ;  /* 0x0000000000007941 */ /* 0x000fea0003800200 */
.L_x_0:
[----:B------:R-:W0:Y:S01]  /*0180*/  LDCU UR4, c[0x0][0x390] ;  /* 0x00007200ff0477ac */ /* 0x000e220008000800 */
[----:B------:R-:W-:-:S04]  /*0190*/  IADD3 R0, PT, PT, R2, 0xb, RZ ;  /* 0x0000000b02007810 */ /* 0x000fc80007ffe0ff */
[----:B0-----:R-:W-:-:S13]  /*01a0*/  ISETP.GE.AND P0, PT, R0, UR4, PT ;  /* 0x0000000400007c0c */ /* 0x001fda000bf06270 */
[----:B------:R-:W-:Y:S05]  /*01b0*/  @P0 EXIT ;  /* 0x000000000000094d */ /* 0x000fea0003800000 */
[----:B------:R-:W-:Y:S06]  /*01c0*/  BAR.SYNC.DEFER_BLOCKING 0x0 ;  /* 0x0000000000007b1d */ /* 0x000fec0000010000 */
[----:B------:R-:W0:Y:S01]  /*01d0*/  LDCU.128 UR4, c[0x3][URZ] ;  /* 0x00c00000ff0477ac */ /* 0x000e220008000c00 */
[----:B------:R-:W1:Y:S01]  /*01e0*/  LDCU.128 UR12, c[0x3][0x10] ;  /* 0x00c00200ff0c77ac */ /* 0x000e620008000c00 */
[----:B------:R-:W0:Y:S04]  /*01f0*/  LDS R0, [R3] ;  /* 0x0000000003007984 */ /* 0x000e280000000800 */
[----:B------:R-:W2:Y:S04]  /*0200*/  LDS R6, [R3+0x4] ;  /* 0x0000040003067984 */ /* 0x000ea80000000800 */
[----:B------:R-:W3:Y:S04]  /*0210*/  LDS R7, [R3+0x8] ;  /* 0x0000080003077984 */ /* 0x000ee80000000800 */
[----:B------:R-:W4:Y:S04]  /*0220*/  LDS R9, [R3+0xc] ;  /* 0x00000c0003097984 */ /* 0x000f280000000800 */
[----:B------:R-:W1:Y:S04]  /*0230*/  LDS R8, [R3+0x10] ;  /* 0x0000100003087984 */ /* 0x000e680000000800 */
[----:B------:R-:W5:Y:S04]  /*0240*/  LDS R11, [R3+0x14] ;  /* 0x00001400030b7984 */ /* 0x000f680000000800 */
[----:B------:R-:W5:Y:S04]  /*0250*/  LDS R13, [R3+0x18] ;  /* 0x00001800030d7984 */ /* 0x000f680000000800 */
[----:B------:R-:W5:Y:S04]  /*0260*/  LDS R15, [R3+0x1c] ;  /* 0x00001c00030f7984 */ /* 0x000f680000000800 */
[----:B------:R-:W5:Y:S04]  /*0270*/  LDS R17, [R3+0x20] ;  /* 0x0000200003117984 */ /* 0x000f680000000800 */
[----:B------:R-:W5:Y:S01]  /*0280*/  LDS R4, [R3+0x24] ;  /* 0x0000240003047984 */ /* 0x000f620000000800 */
[----:B0-----:R-:W-:-:S03]  /*0290*/  FFMA R5, R0, UR4, RZ ;  /* 0x0000000400057c23 */ /* 0x001fc600080000ff */
[----:B------:R-:W-:Y:S01]  /*02a0*/  LDS R19, [R3+0x48] ;  /* 0x0000480003137984 */ /* 0x000fe20000000800 */
[----:B--2---:R-:W-:-:S03]  /*02b0*/  FFMA R6, R6, UR5, R5 ;  /* 0x0000000506067c23 */ /* 0x004fc60008000005 */
[----:B------:R-:W0:Y:S01]  /*02c0*/  LDS R0, [R3+0x28] ;  /* 0x0000280003007984 */ /* 0x000e220000000800 */
[----:B---3--:R-:W-:-:S03]  /*02d0*/  FFMA R6, R7, UR6, R6 ;  /* 0x0000000607067c23 */ /* 0x008fc60008000006 */
[----:B------:R-:W2:Y:S01]  /*02e0*/  LDS R5, [R3+0x2c] ;  /* 0x00002c0003057984 */ /* 0x000ea20000000800 */
[----:B----4-:R-:W-:-:S03]  /*02f0*/  FFMA R9, R9, UR7, R6 ;  /* 0x0000000709097c23 */ /* 0x010fc60008000006 */
[----:B------:R-:W3:Y:S01]  /*0300*/  LDS R7, [R3+0x30] ;  /* 0x0000300003077984 */ /* 0x000ee20000000800 */
[----:B------:R-:W4:Y:S01]  /*0310*/  LDCU.128 UR4, c[0x3][0x20] ;  /* 0x00c00400ff0477ac */ /* 0x000f220008000c00 */
[----:B-1----:R-:W-:Y:S02]  /*0320*/  FFMA R8, R8, UR12, R9 ;  /* 0x0000000c08087c23 */ /* 0x002fe40008000009 */
[----:B------:R-:W1:Y:S02]  /*0330*/  LDS R6, [R3+0x34] ;  /* 0x0000340003067984 */ /* 0x000e640000000800 */
[----:B-----5:R-:W-:Y:S02]  /*0340*/  FFMA R8, R11, UR13, R8 ;  /* 0x0000000d0b087c23 */ /* 0x020fe40008000008 */
[----:B------:R-:W5:Y:S02]  /*0350*/  LDS R9, [R3+0x38] ;  /* 0x0000380003097984 */ /* 0x000f640000000800 */
[----:B------:R-:W-:-:S02]  /*0360*/  FFMA R8, R13, UR14, R8 ;  /* 0x0000000e0d087c23 */ /* 0x000fc40008000008 */
[----:B------:R-:W5:Y:S02]  /*0370*/  LDS R11, [R3+0x3c] ;  /* 0x00003c00030b7984 */ /* 0x000f640000000800 */
[----:B------:R-:W-:Y:S02]  /*0380*/  FFMA R8, R15, UR15, R8 ;  /* 0x0000000f0f087c23 */ /* 0x000fe40008000008 */
[----:B------:R-:W5:Y:S01]  /*0390*/  LDS R13, [R3+0x40] ;  /* 0x00004000030d7984 */ /* 0x000f620000000800 */
[----:B------:R-:W3:Y:S01]  /*03a0*/  LDCU.128 UR12, c[0x3][0x30] ;  /* 0x00c00600ff0c77ac */ /* 0x000ee20008000c00 */
[----:B----4-:R-:W-:Y:S02]  /*03b0*/  FFMA R17, R17, UR4, R8 ;  /* 0x0000000411117c23 */ /* 0x010fe40008000008 */
[----:B------:R-:W4:Y:S02]  /*03c0*/  LDS R15, [R3+0x44] ;  /* 0x00004400030f7984 */ /* 0x000f240000000800 */
[----:B------:R-:W-:-:S02]  /*03d0*/  FFMA R17, R4, UR5, R17 ;  /* 0x0000000504117c23 */ /* 0x000fc40008000011 */
[----:B------:R-:W4:Y:S02]  /*03e0*/  LDS R21, [R3+0x4c] ;  /* 0x00004c0003157984 */ /* 0x000f240000000800 */
[----:B0-----:R-:W-:-:S04]  /*03f0*/  FFMA R0, R0, UR6, R17 ;  /* 0x0000000600007c23 */ /* 0x001fc80008000011 */
[----:B--2---:R-:W-:Y:S01]  /*0400*/  FFMA R0, R5, UR7, R0 ;  /* 0x0000000705007c23 */ /* 0x004fe20008000000 */
[----:B------:R-:W0:Y:S01]  /*0410*/  LDCU.128 UR4, c[0x3][0x40] ;  /* 0x00c00800ff0477ac */ /* 0x000e220008000c00 */
[----:B------:R-:W2:Y:S02]  /*0420*/  LDC.64 R4, c[0x0][0x388] ;  /* 0x0000e200ff047b82 */ /* 0x000ea40000000a00 */
[----:B---3--:R-:W-:-:S04]  /*0430*/  FFMA R7, R7, UR12, R0 ;  /* 0x0000000c07077c23 */ /* 0x008fc80008000000 */
[----:B-1----:R-:W-:-:S04]  /*0440*/  FFMA R6, R6, UR13, R7 ;  /* 0x0000000d06067c23 */ /* 0x002fc80008000007 */
[----:B-----5:R-:W-:-:S04]  /*0450*/  FFMA R6, R9, UR14, R6 ;  /* 0x0000000e09067c23 */ /* 0x020fc80008000006 */
[----:B------:R-:W-:-:S04]  /*0460*/  FFMA R6, R11, UR15, R6 ;  /* 0x0000000f0b067c23 */ /* 0x000fc80008000006 */
[----:B0-----:R-:W-:-:S04]  /*0470*/  FFMA R6, R13, UR4, R6 ;  /* 0x000000040d067c23 */ /* 0x001fc80008000006 */
[----:B----4-:R-:W-:Y:S01]  /*0480*/  FFMA R6, R15, UR5, R6 ;  /* 0x000000050f067c23 */ /* 0x010fe20008000006 */
[----:B--2---:R-:W-:-:S04]  /*0490*/  IMAD.WIDE R4, R2, 0x4, R4 ;  /* 0x0000000402047825 */ /* 0x004fc800078e0204 */
[----:B------:R-:W-:-:S04]  /*04a0*/  FFMA R6, R19, UR6, R6 ;  /* 0x0000000613067c23 */ /* 0x000fc80008000006 */
[----:B------:R-:W-:-:S05]  /*04b0*/  FFMA R21, R21, UR7, R6 ;  /* 0x0000000715157c23 */ /* 0x000fca0008000006 */
[----:B------:R-:W-:Y:S01]  /*04c0*/  STG.E desc[UR8][R4.64+0x2c], R21 ;  /* 0x00002c1504007986 */ /* 0x000fe2000c101908 */
[----:B------:R-:W-:Y:S05]  /*04d0*/  EXIT ;  /* 0x000000000000794d */ /* 0x000fea0003800000 */
.L_x_2:
[----:B------:R-:W-:-:S00]  /*04e0*/  BRA `(.L_x_2) ;  /* 0xfffffffc00fc7947 */ /* 0x000fc0000383ffff */
[----:B------:R-:W-:-:S00]  /*04f0*/  NOP ;  /* 0x0000000000007918 */ /* 0x000fc00000000000 */
        /* <DEDUP_REMOVED lines=8> */
.L_x_12:


//--------------------- .text._Z14stencilShared1PfS_i --------------------------
	.section	.text._Z14stencilShared1PfS_i,"ax",@progbits
	.align	128
        .global         _Z14stencilShared1PfS_i
        .type           _Z14stencilShared1PfS_i,@function
        .size           _Z14stencilShared1PfS_i,(.L_x_13 - _Z14stencilShared1PfS_i)
        .other          _Z14stencilShared1PfS_i,@"STO_CUDA_ENTRY STV_DEFAULT"
_Z14stencilShared1PfS_i:
.text._Z14stencilShared1PfS_i:
        /* <DEDUP_REMOVED lines=15> */
.L_x_4:
        /* <DEDUP_REMOVED lines=9> */
.L_x_3:
        /* <DEDUP_REMOVED lines=54> */
.L_x_5:
        /* <DEDUP_REMOVED lines=10> */
.L_x_13:


//--------------------- .text._Z13stencilConst2PfS_i --------------------------
	.section	.text._Z13stencilConst2PfS_i,"ax",@progbits
	.align	128
        .global         _Z13stencilConst2PfS_i
        .type           _Z13stencilConst2PfS_i,@function
        .size           _Z13stencilConst2PfS_i,(.L_x_14 - _Z13stencilConst2PfS_i)
        .other          _Z13stencilConst2PfS_i,@"STO_CUDA_ENTRY STV_DEFAULT"
_Z13stencilConst2PfS_i:
.text._Z13stencilConst2PfS_i:
[----:B------:R-:W-:Y:S01]  /*0000*/  LDC R1, c[0x0][0x37c] ;  /* 0x0000df00ff017b82 */ /* 0x000fe20000000800 */
[----:B------:R-:W0:Y:S07]  /*0010*/  S2R R3, SR_TID.X ;  /* 0x0000000000037919 */ /* 0x000e2e0000002100 */
[----:B------:R-:W0:Y:S01]  /*0020*/  S2UR UR4, SR_CTAID.X ;  /* 0x00000000000479c3 */ /* 0x000e220000002500 */
[----:B------:R-:W1:Y:S07]  /*0030*/  LDCU UR5, c[0x0][0x390] ;  /* 0x00007200ff0577ac */ /* 0x000e6e0008000800 */
[----:B------:R-:W0:Y:S02]  /*0040*/  LDC R4, c[0x0][0x360] ;  /* 0x0000d800ff047b82 */ /* 0x000e240000000800 */
[----:B0-----:R-:W-:-:S05]  /*0050*/  IMAD R4, R4, UR4, R3 ;  /* 0x0000000404047c24 */ /* 0x001fca000f8e0203 */
[----:B------:R-:W-:-:S04]  /*0060*/  IADD3 R4, PT, PT, R4, 0xb, RZ ;  /* 0x0000000b04047810 */ /* 0x000fc80007ffe0ff */
[----:B-1----:R-:W-:-:S13]  /*0070*/  ISETP.GE.AND P0, PT, R4, UR5, PT ;  /* 0x0000000504007c0c */ /* 0x002fda000bf06270 */
[----:B------:R-:W-:Y:S05]  /*0080*/  @P0 EXIT ;  /* 0x000000000000094d */ /* 0x000fea0003800000 */
[----:B------:R-:W0:Y:S01]  /*0090*/  LDC.64 R2, c[0x0][0x380] ;  /* 0x0000e000ff027b82 */ /* 0x000e220000000a00 */
[----:B------:R-:W1:Y:S01]  /*00a0*/  LDCU.64 UR4, c[0x0][0x358] ;  /* 0x00006b00ff0477ac */ /* 0x000e620008000a00 */
[----:B------:R-:W2:Y:S01]  /*00b0*/  LDCU.128 UR8, c[0x3][URZ] ;  /* 0x00c00000ff0877ac */ /* 0x000ea20008000c00 */
[----:B------:R-:W3:Y:S01]  /*00c0*/  LDCU.128 UR12, c[0x3][0x10] ;  /* 0x00c00200ff0c77ac */ /* 0x000ee20008000c00 */
[----:B0-----:R-:W-:-:S05]  /*00d0*/  IMAD.WIDE R2, R4, 0x4, R2 ;  /* 0x0000000404027825 */ /* 0x001fca00078e0202 */
[----:B-1----:R-:W2:Y:S04]  /*00e0*/  LDG.E R0, desc[UR4][R2.64+-0x28] ;  /* 0xffffd80402007981 */ /* 0x002ea8000c1e1900 */
[----:B------:R-:W4:Y:S04]  /*00f0*/  LDG.E R19, desc[UR4][R2.64+-0x24] ;  /* 0xffffdc0402137981 */ /* 0x000f28000c1e1900 */
[----:B------:R-:W5:Y:S04]  /*0100*/  LDG.E R21, desc[UR4][R2.64+-0x20] ;  /* 0xffffe00402157981 */ /* 0x000f68000c1e1900 */
[----:B------:R-:W3:Y:S04]  /*0110*/  LDG.E R23, desc[UR4][R2.64+-0x1c] ;  /* 0xffffe40402177981 */ /* 0x000ee8000c1e1900 */
        /* <DEDUP_REMOVED lines=15> */
[----:B------:R0:W3:Y:S02]  /*0210*/  LDG.E R6, desc[UR4][R2.64+0x24] ;  /* 0x0000240402067981 */ /* 0x0000e4000c1e1900 */
[----:B0-----:R-:W0:Y:S02]  /*0220*/  LDC.64 R2, c[0x0][0x388] ;  /* 0x0000e200ff027b82 */ /* 0x001e240000000a00 */
[----:B0-----:R-:W-:-:S04]  /*0230*/  IMAD.WIDE R2, R4, 0x4, R2 ;  /* 0x0000000404027825 */ /* 0x001fc800078e0202 */
[----:B--2---:R-:W-:-:S04]  /*0240*/  FFMA R0, R0, UR8, RZ ;  /* 0x0000000800007c23 */ /* 0x004fc800080000ff */
[----:B----4-:R-:W-:-:S04]  /*0250*/  FFMA R0, R19, UR9, R0 ;  /* 0x0000000913007c23 */ /* 0x010fc80008000000 */
[----:B-----5:R-:W-:-:S04]  /*0260*/  FFMA R0, R21, UR10, R0 ;  /* 0x0000000a15007c23 */ /* 0x020fc80008000000 */
[----:B---3--:R-:W-:Y:S01]  /*0270*/  FFMA R0, R23, UR11, R0 ;  /* 0x0000000b17007c23 */ /* 0x008fe20008000000 */
[----:B------:R-:W0:Y:S03]  /*0280*/  LDCU.128 UR8, c[0x3][0x20] ;  /* 0x00c00400ff0877ac */ /* 0x000e260008000c00 */
[----:B------:R-:W-:-:S04]  /*0290*/  FFMA R0, R25, UR12, R0 ;  /* 0x0000000c19007c23 */ /* 0x000fc80008000000 */
[----:B------:R-:W-:-:S04]  /*02a0*/  FFMA R0, R27, UR13, R0 ;  /* 0x0000000d1b007c23 */ /* 0x000fc80008000000 */
[----:B------:R-:W-:-:S04]  /*02b0*/  FFMA R0, R29, UR14, R0 ;  /* 0x0000000e1d007c23 */ /* 0x000fc80008000000 */
[----:B------:R-:W-:Y:S01]  /*02c0*/  FFMA R17, R17, UR15, R0 ;  /* 0x0000000f11117c23 */ /* 0x000fe20008000000 */
[----:B------:R-:W1:Y:S03]  /*02d0*/  LDCU.128 UR12, c[0x3][0x30] ;  /* 0x00c00600ff0c77ac */ /* 0x000e660008000c00 */
[----:B0-----:R-:W-:-:S04]  /*02e0*/  FFMA R16, R16, UR8, R17 ;  /* 0x0000000810107c23 */ /* 0x001fc80008000011 */
[----:B------:R-:W-:-:S04]  /*02f0*/  FFMA R15, R15, UR9, R16 ;  /* 0x000000090f0f7c23 */ /* 0x000fc80008000010 */
[----:B------:R-:W-:-:S04]  /*0300*/  FFMA R14, R14, UR10, R15 ;  /* 0x0000000a0e0e7c23 */ /* 0x000fc8000800000f */
[----:B------:R-:W-:Y:S01]  /*0310*/  FFMA R13, R13, UR11, R14 ;  /* 0x0000000b0d0d7c23 */ /* 0x000fe2000800000e */
[----:B------:R-:W0:Y:S03]  /*0320*/  LDCU.128 UR8, c[0x3][0x40] ;  /* 0x00c00800ff0877ac */ /* 0x000e260008000c00 */
[----:B-1----:R-:W-:-:S04]  /*0330*/  FFMA R12, R12, UR12, R13 ;  /* 0x0000000c0c0c7c23 */ /* 0x002fc8000800000d */
[----:B------:R-:W-:-:S04]  /*0340*/  FFMA R12, R5, UR13, R12 ;  /* 0x0000000d050c7c23 */ /* 0x000fc8000800000c */
[----:B------:R-:W-:-:S04]  /*0350*/  FFMA R11, R11, UR14, R12 ;  /* 0x0000000e0b0b7c23 */ /* 0x000fc8000800000c */
[----:B------:R-:W-:-:S04]  /*0360*/  FFMA R10, R10, UR15, R11 ;  /* 0x0000000f0a0a7c23 */ /* 0x000fc8000800000b */
[----:B0-----:R-:W-:-:S04]  /*0370*/  FFMA R9, R9, UR8, R10 ;  /* 0x0000000809097c23 */ /* 0x001fc8000800000a */
[----:B------:R-:W-:-:S04]  /*0380*/  FFMA R8, R8, UR9, R9 ;  /* 0x0000000908087c23 */ /* 0x000fc80008000009 */
[----:B------:R-:W-:-:S04]  /*0390*/  FFMA R7, R7, UR10, R8 ;  /* 0x0000000a07077c23 */ /* 0x000fc80008000008 */
[----:B------:R-:W-:-:S05]  /*03a0*/  FFMA R7, R6, UR11, R7 ;  /* 0x0000000b06077c23 */ /* 0x000fca0008000007 */
[----:B------:R-:W-:Y:S01]  /*03b0*/  STG.E desc[UR4][R2.64], R7 ;  /* 0x0000000702007986 */ /* 0x000fe2000c101904 */
[----:B------:R-:W-:Y:S05]  /*03c0*/  EXIT ;  /* 0x000000000000794d */ /* 0x000fea0003800000 */
.L_x_6:
        /* <DEDUP_REMOVED lines=11> */
.L_x_14:


//--------------------- .text._Z13stencilConst1PfS_i --------------------------
	.section	.text._Z13stencilConst1PfS_i,"ax",@progbits
	.align	128
        .global         _Z13stencilConst1PfS_i
        .type           _Z13stencilConst1PfS_i,@function
        .size           _Z13stencilConst1PfS_i,(.L_x_15 - _Z13stencilConst1PfS_i)
        .other          _Z13stencilConst1PfS_i,@"STO_CUDA_ENTRY STV_DEFAULT"
_Z13stencilConst1PfS_i:
.text._Z13stencilConst1PfS_i:
        /* <DEDUP_REMOVED lines=61> */
.L_x_7:
        /* <DEDUP_REMOVED lines=11> */
.L_x_15:


//--------------------- .text._Z16stencilReadOnly3PfS_iS_ --------------------------
	.section	.text._Z16stencilReadOnly3PfS_iS_,"ax",@progbits
	.align	128
        .global         _Z16stencilReadOnly3PfS_iS_
        .type           _Z16stencilReadOnly3PfS_iS_,@function
        .size           _Z16stencilReadOnly3PfS_iS_,(.L_x_16 - _Z16stencilReadOnly3PfS_iS_)
        .other          _Z16stencilReadOnly3PfS_iS_,@"STO_CUDA_ENTRY STV_DEFAULT"
_Z16stencilReadOnly3PfS_iS_:
.text._Z16stencilReadOnly3PfS_iS_:
        /* <DEDUP_REMOVED lines=10> */
[----:B------:R-:W1:Y:S07]  /*00a0*/  LDCU.64 UR4, c[0x0][0x358] ;  /* 0x00006b00ff0477ac */ /* 0x000e6e0008000a00 */
[----:B------:R-:W2:Y:S01]  /*00b0*/  LDC.64 R2, c[0x0][0x398] ;  /* 0x0000e600ff027b82 */ /* 0x000ea20000000a00 */
[----:B0-----:R-:W-:-:S05]  /*00c0*/  IMAD.WIDE R4, R6, 0x4, R4 ;  /* 0x0000000406047825 */ /* 0x001fca00078e0204 */
[----:B-1----:R-:W3:Y:S04]  /*00d0*/  LDG.E R0, desc[UR4][R4.64+-0x28] ;  /* 0xffffd80404007981 */ /* 0x002ee8000c1e1900 */
[----:B--2---:R-:W3:Y:S04]  /*00e0*/  LDG.E R11, desc[UR4][R2.64] ;  /* 0x00000004020b7981 */ /* 0x004ee8000c1e1900 */
[----:B------:R-:W2:Y:S04]  /*00f0*/  LDG.E R12, desc[UR4][R2.64+0x4] ;  /* 0x00000404020c7981 */ /* 0x000ea8000c1e1900 */
[----:B------:R-:W2:Y:S04]  /*0100*/  LDG.E R13, desc[UR4][R4.64+-0x24] ;  /* 0xffffdc04040d7981 */ /* 0x000ea8000c1e1900 */
[----:B------:R-:W4:Y:S04]  /*0110*/  LDG.E R14, desc[UR4][R2.64+0x8] ;  /* 0x00000804020e7981 */ /* 0x000f28000c1e1900 */
[----:B------:R-:W4:Y:S04]  /*0120*/  LDG.E R15, desc[UR4][R4.64+-0x20] ;  /* 0xffffe004040f7981 */ /* 0x000f28000c1e1900 */
[----:B------:R-:W5:Y:S04]  /*0130*/  LDG.E R16, desc[UR4][R2.64+0xc] ;  /* 0x00000c0402107981 */ /* 0x000f68000c1e1900 */
        /* <DEDUP_REMOVED lines=15> */
[----:B------:R-:W5:Y:S01]  /*0230*/  LDG.E R29, desc[UR4][R2.64+0x4c] ;  /* 0x00004c04021d7981 */ /* 0x000f62000c1e1900 */
[----:B---3--:R-:W-:-:S03]  /*0240*/  FFMA R0, R0, R11, RZ ;  /* 0x0000000b00007223 */ /* 0x008fc600000000ff */
[----:B------:R-:W3:Y:S01]  /*0250*/  LDG.E R11, desc[UR4][R4.64+-0x4] ;  /* 0xfffffc04040b7981 */ /* 0x000ee2000c1e1900 */
[----:B--2---:R-:W-:-:S03]  /*0260*/  FFMA R0, R13, R12, R0 ;  /* 0x0000000c0d007223 */ /* 0x004fc60000000000 */
[----:B------:R-:W2:Y:S04]  /*0270*/  LDG.E R12, desc[UR4][R2.64+0x28] ;  /* 0x00002804020c7981 */ /* 0x000ea8000c1e1900 */
[----:B------:R-:W2:Y:S01]  /*0280*/  LDG.E R13, desc[UR4][R4.64] ;  /* 0x00000004040d7981 */ /* 0x000ea2000c1e1900 */
[----:B----4-:R-:W-:-:S03]  /*0290*/  FFMA R0, R15, R14, R0 ;  /* 0x0000000e0f007223 */ /* 0x010fc60000000000 */
[----:B------:R-:W4:Y:S04]  /*02a0*/  LDG.E R14, desc[UR4][R2.64+0x2c] ;  /* 0x00002c04020e7981 */ /* 0x000f28000c1e1900 */
[----:B------:R-:W4:Y:S01]  /*02b0*/  LDG.E R15, desc[UR4][R4.64+0x4] ;  /* 0x00000404040f7981 */ /* 0x000f22000c1e1900 */
[----:B-----5:R-:W-:-:S03]  /*02c0*/  FFMA R25, R17, R16, R0 ;  /* 0x0000001011197223 */ /* 0x020fc60000000000 */
[----:B------:R-:W5:Y:S04]  /*02d0*/  LDG.E R16, desc[UR4][R2.64+0x30] ;  /* 0x0000300402107981 */ /* 0x000f68000c1e1900 */
[----:B------:R-:W5:Y:S01]  /*02e0*/  LDG.E R17, desc[UR4][R4.64+0x8] ;  /* 0x0000080404117981 */ /* 0x000f62000c1e1900 */
[----:B------:R-:W-:-:S03]  /*02f0*/  FFMA R24, R24, R7, R25 ;  /* 0x0000000718187223 */ /* 0x000fc60000000019 */
        /* <DEDUP_REMOVED lines=14> */
[----:B---3--:R-:W-:-:S04]  /*03e0*/  FFMA R8, R11, R10, R8 ;  /* 0x0000000a0b087223 */ /* 0x008fc80000000008 */
[----:B--2---:R-:W-:-:S04]  /*03f0*/  FFMA R8, R13, R12, R8 ;  /* 0x0000000c0d087223 */ /* 0x004fc80000000008 */
[----:B----4-:R-:W-:-:S04]  /*0400*/  FFMA R8, R15, R14, R8 ;  /* 0x0000000e0f087223 */ /* 0x010fc80000000008 */
[----:B-----5:R-:W-:Y:S02]  /*0410*/  FFMA R16, R17, R16, R8 ;  /* 0x0000001011107223 */ /* 0x020fe40000000008 */
[----:B------:R-:W0:Y:S02]  /*0420*/  LDC.64 R8, c[0x0][0x388] ;  /* 0x0000e200ff087b82 */ /* 0x000e240000000a00 */
[----:B------:R-:W-:-:S04]  /*0430*/  FFMA R7, R7, R0, R16 ;  /* 0x0000000007077223 */ /* 0x000fc80000000010 */
[----:B------:R-:W-:-:S04]  /*0440*/  FFMA R7, R22, R23, R7 ;  /* 0x0000001716077223 */ /* 0x000fc80000000007 */
[----:B------:R-:W-:-:S04]  /*0450*/  FFMA R7, R20, R21, R7 ;  /* 0x0000001514077223 */ /* 0x000fc80000000007 */
[----:B------:R-:W-:-:S04]  /*0460*/  FFMA R18, R18, R19, R7 ;  /* 0x0000001312127223 */ /* 0x000fc80000000007 */
[----:B------:R-:W-:-:S04]  /*0470*/  FFMA R18, R25, R24, R18 ;  /* 0x0000001819127223 */ /* 0x000fc80000000012 */
[----:B------:R-:W-:Y:S01]  /*0480*/  FFMA R27, R27, R26, R18 ;  /* 0x0000001a1b1b7223 */ /* 0x000fe20000000012 */
[----:B0-----:R-:W-:-:S04]  /*0490*/  IMAD.WIDE R8, R6, 0x4, R8 ;  /* 0x0000000406087825 */ /* 0x001fc800078e0208 */
[----:B------:R-:W-:-:S05]  /*04a0*/  FFMA R27, R28, R29, R27 ;  /* 0x0000001d1c1b7223 */ /* 0x000fca000000001b */
[----:B------:R-:W-:Y:S01]  /*04b0*/  STG.E desc[UR4][R8.64], R27 ;  /* 0x0000001b08007986 */ /* 0x000fe2000c101904 */
[----:B------:R-:W-:Y:S05]  /*04c0*/  EXIT ;  /* 0x000000000000794d */ /* 0x000fea0003800000 */
.L_x_8:
        /* <DEDUP_REMOVED lines=11> */
.L_x_16:


//--------------------- .text._Z16stencilReadOnly2PfS_iS_ --------------------------
	.section	.text._Z16stencilReadOnly2PfS_iS_,"ax",@progbits
	.align	128
        .global         _Z16stencilReadOnly2PfS_iS_
        .type           _Z16stencilReadOnly2PfS_iS_,@function
        .size           _Z16stencilReadOnly2PfS_iS_,(.L_x_17 - _Z16stencilReadOnly2PfS_iS_)
        .other          _Z16stencilReadOnly2PfS_iS_,@"STO_CUDA_ENTRY STV_DEFAULT"
_Z16stencilReadOnly2PfS_iS_:
.text._Z16stencilReadOnly2PfS_iS_:
        /* <DEDUP_REMOVED lines=77> */
.L_x_9:
        /* <DEDUP_REMOVED lines=11> */
.L_x_17:


//--------------------- .text._Z16stencilReadOnly1PfS_iS_ --------------------------
	.section	.text._Z16stencilReadOnly1PfS_iS_,"ax",@progbits
	.align	128
        .global         _Z16stencilReadOnly1PfS_iS_
        .type           _Z16stencilReadOnly1PfS_iS_,@function
        .size           _Z16stencilReadOnly1PfS_iS_,(.L_x_18 - _Z16stencilReadOnly1PfS_iS_)
        .other          _Z16stencilReadOnly1PfS_iS_,@"STO_CUDA_ENTRY STV_DEFAULT"
_Z16stencilReadOnly1PfS_iS_:
.text._Z16stencilReadOnly1PfS_iS_:
        /* <DEDUP_REMOVED lines=77> */
.L_x_10:
        /* <DEDUP_REMOVED lines=11> */
.L_x_18:


//--------------------- .text._Z7stencilPfS_iS_   --------------------------
	.section	.text._Z7stencilPfS_iS_,"ax",@progbits
	.align	128
        .global         _Z7stencilPfS_iS_
        .type           _Z7stencilPfS_iS_,@function
        .size           _Z7stencilPfS_iS_,(.L_x_19 - _Z7stencilPfS_iS_)
        .other          _Z7stencilPfS_iS_,@"STO_CUDA_ENTRY STV_DEFAULT"
_Z7stencilPfS_iS_:
.text._Z7stencilPfS_iS_:
        /* <DEDUP_REMOVED lines=77> */
.L_x_11:
        /* <DEDUP_REMOVED lines=11> */
.L_x_19:


//--------------------- .nv.shared._Z14stencilShared2PfS_i --------------------------
	.section	.nv.shared._Z14stencilShared2PfS_i,"aw",@nobits
	.sectionflags	@""
	.align	4
.nv.shared._Z14stencilShared2PfS_i:
	.zero		5204


//--------------------- .nv.shared.reserved.0     --------------------------
	.section	.nv.shared.reserved.0,"aw",@nobits
	.weak		__nv_reservedSMEM_offset_0_alias
	.size		__nv_reservedSMEM_offset_0_alias, 0, 64
	.other		__nv_reservedSMEM_offset_0_alias,@"STO_CUDA_RESERVED_SHARED STV_DEFAULT"
__nv_reservedSMEM_offset_0_alias:
	.zero		0
	.zero		64


//--------------------- .nv.shared._Z14stencilShared1PfS_i --------------------------
	.section	.nv.shared._Z14stencilShared1PfS_i,"aw",@nobits
	.sectionflags	@""
	.align	4
.nv.shared._Z14stencilShared1PfS_i:
	.zero		5204


//--------------------- .nv.constant0._Z14stencilShared2PfS_i --------------------------
	.section	.nv.constant0._Z14stencilShared2PfS_i,"a",@progbits
	.sectionflags	@""
	.align	4
.nv.constant0._Z14stencilShared2PfS_i:
	.zero		916


//--------------------- .nv.constant0._Z14stencilShared1PfS_i --------------------------
	.section	.nv.constant0._Z14stencilShared1PfS_i,"a",@progbits
	.sectionflags	@""
	.align	4
.nv.constant0._Z14stencilShared1PfS_i:
	.zero		916


//--------------------- .nv.constant0._Z13stencilConst2PfS_i --------------------------
	.section	.nv.constant0._Z13stencilConst2PfS_i,"a",@progbits
	.sectionflags	@""
	.align	4
.nv.constant0._Z13stencilConst2PfS_i:
	.zero		916


//--------------------- .nv.constant0._Z13stencilConst1PfS_i --------------------------
	.section	.nv.constant0._Z13stencilConst1PfS_i,"a",@progbits
	.sectionflags	@""
	.align	4
.nv.constant0._Z13stencilConst1PfS_i:
	.zero		916


//--------------------- .nv.constant0._Z16stencilReadOnly3PfS_iS_ --------------------------
	.section	.nv.constant0._Z16stencilReadOnly3PfS_iS_,"a",@progbits
	.sectionflags	@""
	.align	4
.nv.constant0._Z16stencilReadOnly3PfS_iS_:
	.zero		928


//--------------------- .nv.constant0._Z16stencilReadOnly2PfS_iS_ --------------------------
	.section	.nv.constant0._Z16stencilReadOnly2PfS_iS_,"a",@progbits
	.sectionflags	@""
	.align	4
.nv.constant0._Z16stencilReadOnly2PfS_iS_:
	.zero		928


//--------------------- .nv.constant0._Z16stencilReadOnly1PfS_iS_ --------------------------
	.section	.nv.constant0._Z16stencilReadOnly1PfS_iS_,"a",@progbits
	.sectionflags	@""
	.align	4
.nv.constant0._Z16stencilReadOnly1PfS_iS_:
	.zero		928


//--------------------- .nv.constant0._Z7stencilPfS_iS_ --------------------------
	.section	.nv.constant0._Z7stencilPfS_iS_,"a",@progbits
	.sectionflags	@""
	.align	4
.nv.constant0._Z7stencilPfS_iS_:
	.zero		928


//--------------------- SYMBOLS --------------------------

	.type		.nv.reservedSmem.offset0,@object
	.size		.nv.reservedSmem.offset0,0x4
	.type		.nv.reservedSmem.cap,@object
	.size		.nv.reservedSmem.cap,0x4
